//
// Generated by NVIDIA NVVM Compiler
//
// Compiler Build ID: CL-36424714
// Cuda compilation tools, release 13.0, V13.0.88
// Based on NVVM 20.0.0
//

.version 9.0
.target sm_100
.address_size 64

	// .globl	_Z12matmul_naivePfS_S_iii
// _ZZ12matmul_tiledPfS_S_iiiE2As has been demoted
// _ZZ12matmul_tiledPfS_S_iiiE2Bs has been demoted

.visible .entry _Z12matmul_naivePfS_S_iii(
	.param .u64 .ptr .align 1 _Z12matmul_naivePfS_S_iii_param_0,
	.param .u64 .ptr .align 1 _Z12matmul_naivePfS_S_iii_param_1,
	.param .u64 .ptr .align 1 _Z12matmul_naivePfS_S_iii_param_2,
	.param .u32 _Z12matmul_naivePfS_S_iii_param_3,
	.param .u32 _Z12matmul_naivePfS_S_iii_param_4,
	.param .u32 _Z12matmul_naivePfS_S_iii_param_5
)
{
	.reg .pred 	%p<13>;
	.reg .b32 	%r<41>;
	.reg .b32 	%f<68>;
	.reg .b64 	%rd<53>;

	ld.param.u64 	%rd7, [_Z12matmul_naivePfS_S_iii_param_0];
	ld.param.u64 	%rd8, [_Z12matmul_naivePfS_S_iii_param_1];
	ld.param.u64 	%rd6, [_Z12matmul_naivePfS_S_iii_param_2];
	ld.param.u32 	%r20, [_Z12matmul_naivePfS_S_iii_param_3];
	ld.param.u32 	%r18, [_Z12matmul_naivePfS_S_iii_param_4];
	ld.param.u32 	%r19, [_Z12matmul_naivePfS_S_iii_param_5];
	cvta.to.global.u64 	%rd1, %rd8;
	cvta.to.global.u64 	%rd2, %rd7;
	mov.u32 	%r21, %ctaid.y;
	mov.u32 	%r22, %ntid.y;
	mov.u32 	%r23, %tid.y;
	mad.lo.s32 	%r1, %r21, %r22, %r23;
	mov.u32 	%r24, %ctaid.x;
	mov.u32 	%r25, %ntid.x;
	mov.u32 	%r26, %tid.x;
	mad.lo.s32 	%r2, %r24, %r25, %r26;
	setp.ge.s32 	%p1, %r1, %r20;
	setp.ge.s32 	%p2, %r2, %r18;
	or.pred  	%p3, %p1, %p2;
	@%p3 bra 	$L__BB0_14;
	setp.lt.s32 	%p4, %r19, 1;
	mov.f32 	%f67, 0f00000000;
	@%p4 bra 	$L__BB0_13;
	mul.lo.s32 	%r3, %r19, %r1;
	and.b32  	%r4, %r19, 7;
	setp.lt.u32 	%p5, %r19, 8;
	mov.f32 	%f67, 0f00000000;
	mov.b32 	%r39, 0;
	@%p5 bra 	$L__BB0_5;
	and.b32  	%r39, %r19, 2147483640;
	neg.s32 	%r37, %r39;
	shl.b32 	%r7, %r18, 3;
	mul.wide.u32 	%rd9, %r3, 4;
	add.s64 	%rd10, %rd9, %rd2;
	add.s64 	%rd52, %rd10, 16;
	mov.f32 	%f67, 0f00000000;
	mul.wide.s32 	%rd13, %r18, 4;
	mov.u32 	%r36, %r2;
$L__BB0_4:
	.pragma "nounroll";
	ld.global.f32 	%f17, [%rd52+-16];
	mul.wide.s32 	%rd11, %r36, 4;
	add.s64 	%rd12, %rd1, %rd11;
	ld.global.f32 	%f18, [%rd12];
	fma.rn.f32 	%f19, %f17, %f18, %f67;
	ld.global.f32 	%f20, [%rd52+-12];
	add.s64 	%rd14, %rd12, %rd13;
	ld.global.f32 	%f21, [%rd14];
	fma.rn.f32 	%f22, %f20, %f21, %f19;
	ld.global.f32 	%f23, [%rd52+-8];
	add.s64 	%rd15, %rd14, %rd13;
	ld.global.f32 	%f24, [%rd15];
	fma.rn.f32 	%f25, %f23, %f24, %f22;
	ld.global.f32 	%f26, [%rd52+-4];
	add.s64 	%rd16, %rd15, %rd13;
	ld.global.f32 	%f27, [%rd16];
	fma.rn.f32 	%f28, %f26, %f27, %f25;
	ld.global.f32 	%f29, [%rd52];
	add.s64 	%rd17, %rd16, %rd13;
	ld.global.f32 	%f30, [%rd17];
	fma.rn.f32 	%f31, %f29, %f30, %f28;
	ld.global.f32 	%f32, [%rd52+4];
	add.s64 	%rd18, %rd17, %rd13;
	ld.global.f32 	%f33, [%rd18];
	fma.rn.f32 	%f34, %f32, %f33, %f31;
	ld.global.f32 	%f35, [%rd52+8];
	add.s64 	%rd19, %rd18, %rd13;
	ld.global.f32 	%f36, [%rd19];
	fma.rn.f32 	%f37, %f35, %f36, %f34;
	ld.global.f32 	%f38, [%rd52+12];
	add.s64 	%rd20, %rd19, %rd13;
	ld.global.f32 	%f39, [%rd20];
	fma.rn.f32 	%f67, %f38, %f39, %f37;
	add.s32 	%r37, %r37, 8;
	add.s32 	%r36, %r36, %r7;
	add.s64 	%rd52, %rd52, 32;
	setp.ne.s32 	%p6, %r37, 0;
	@%p6 bra 	$L__BB0_4;
$L__BB0_5:
	setp.eq.s32 	%p7, %r4, 0;
	@%p7 bra 	$L__BB0_13;
	and.b32  	%r13, %r19, 3;
	setp.lt.u32 	%p8, %r4, 4;
	@%p8 bra 	$L__BB0_8;
	add.s32 	%r28, %r39, %r3;
	mul.wide.u32 	%rd21, %r28, 4;
	add.s64 	%rd22, %rd2, %rd21;
	ld.global.f32 	%f41, [%rd22];
	mad.lo.s32 	%r29, %r39, %r18, %r2;
	mul.wide.s32 	%rd23, %r29, 4;
	add.s64 	%rd24, %rd1, %rd23;
	ld.global.f32 	%f42, [%rd24];
	fma.rn.f32 	%f43, %f41, %f42, %f67;
	cvt.u64.u32 	%rd25, %r3;
	cvt.u64.u32 	%rd26, %r39;
	add.s64 	%rd27, %rd26, %rd25;
	shl.b64 	%rd28, %rd27, 2;
	add.s64 	%rd29, %rd2, %rd28;
	ld.global.f32 	%f44, [%rd29+4];
	mul.wide.s32 	%rd30, %r18, 4;
	add.s64 	%rd31, %rd24, %rd30;
	ld.global.f32 	%f45, [%rd31];
	fma.rn.f32 	%f46, %f44, %f45, %f43;
	ld.global.f32 	%f47, [%rd29+8];
	add.s64 	%rd32, %rd31, %rd30;
	ld.global.f32 	%f48, [%rd32];
	fma.rn.f32 	%f49, %f47, %f48, %f46;
	ld.global.f32 	%f50, [%rd29+12];
	add.s64 	%rd33, %rd32, %rd30;
	ld.global.f32 	%f51, [%rd33];
	fma.rn.f32 	%f67, %f50, %f51, %f49;
	add.s32 	%r39, %r39, 4;
$L__BB0_8:
	setp.eq.s32 	%p9, %r13, 0;
	@%p9 bra 	$L__BB0_13;
	setp.eq.s32 	%p10, %r13, 1;
	@%p10 bra 	$L__BB0_11;
	add.s32 	%r30, %r39, %r3;
	mul.wide.u32 	%rd34, %r30, 4;
	add.s64 	%rd35, %rd2, %rd34;
	ld.global.f32 	%f53, [%rd35];
	mad.lo.s32 	%r31, %r39, %r18, %r2;
	mul.wide.s32 	%rd36, %r31, 4;
	add.s64 	%rd37, %rd1, %rd36;
	ld.global.f32 	%f54, [%rd37];
	fma.rn.f32 	%f55, %f53, %f54, %f67;
	cvt.u64.u32 	%rd38, %r3;
	cvt.u64.u32 	%rd39, %r39;
	add.s64 	%rd40, %rd39, %rd38;
	shl.b64 	%rd41, %rd40, 2;
	add.s64 	%rd42, %rd2, %rd41;
	ld.global.f32 	%f56, [%rd42+4];
	mul.wide.s32 	%rd43, %r18, 4;
	add.s64 	%rd44, %rd37, %rd43;
	ld.global.f32 	%f57, [%rd44];
	fma.rn.f32 	%f67, %f56, %f57, %f55;
	add.s32 	%r39, %r39, 2;
$L__BB0_11:
	and.b32  	%r32, %r19, 1;
	setp.eq.b32 	%p11, %r32, 1;
	not.pred 	%p12, %p11;
	@%p12 bra 	$L__BB0_13;
	add.s32 	%r33, %r39, %r3;
	mul.wide.u32 	%rd45, %r33, 4;
	add.s64 	%rd46, %rd2, %rd45;
	ld.global.f32 	%f58, [%rd46];
	mad.lo.s32 	%r34, %r39, %r18, %r2;
	mul.wide.s32 	%rd47, %r34, 4;
	add.s64 	%rd48, %rd1, %rd47;
	ld.global.f32 	%f59, [%rd48];
	fma.rn.f32 	%f67, %f58, %f59, %f67;
$L__BB0_13:
	mad.lo.s32 	%r35, %r18, %r1, %r2;
	cvta.to.global.u64 	%rd49, %rd6;
	mul.wide.s32 	%rd50, %r35, 4;
	add.s64 	%rd51, %rd49, %rd50;
	st.global.f32 	[%rd51], %f67;
$L__BB0_14:
	ret;

}
	// .globl	_Z12matmul_tiledPfS_S_iii
.visible .entry _Z12matmul_tiledPfS_S_iii(
	.param .u64 .ptr .align 1 _Z12matmul_tiledPfS_S_iii_param_0,
	.param .u64 .ptr .align 1 _Z12matmul_tiledPfS_S_iii_param_1,
	.param .u64 .ptr .align 1 _Z12matmul_tiledPfS_S_iii_param_2,
	.param .u32 _Z12matmul_tiledPfS_S_iii_param_3,
	.param .u32 _Z12matmul_tiledPfS_S_iii_param_4,
	.param .u32 _Z12matmul_tiledPfS_S_iii_param_5
)
{
	.reg .pred 	%p<26>;
	.reg .b32 	%r<63>;
	.reg .b32 	%f<181>;
	.reg .b64 	%rd<20>;
	// demoted variable
	.shared .align 4 .b8 _ZZ12matmul_tiledPfS_S_iiiE2As[1024];
	// demoted variable
	.shared .align 4 .b8 _ZZ12matmul_tiledPfS_S_iiiE2Bs[1024];
	ld.param.u64 	%rd5, [_Z12matmul_tiledPfS_S_iii_param_0];
	ld.param.u64 	%rd6, [_Z12matmul_tiledPfS_S_iii_param_1];
	ld.param.u32 	%r33, [_Z12matmul_tiledPfS_S_iii_param_3];
	ld.param.u32 	%r34, [_Z12matmul_tiledPfS_S_iii_param_4];
	ld.param.u32 	%r35, [_Z12matmul_tiledPfS_S_iii_param_5];
	cvta.to.global.u64 	%rd1, %rd6;
	cvta.to.global.u64 	%rd2, %rd5;
	mov.u32 	%r36, %ctaid.y;
	shl.b32 	%r37, %r36, 4;
	mov.u32 	%r1, %tid.y;
	add.s32 	%r2, %r37, %r1;
	mov.u32 	%r38, %ctaid.x;
	shl.b32 	%r3, %r38, 4;
	mov.u32 	%r4, %tid.x;
	add.s32 	%r5, %r3, %r4;
	setp.lt.s32 	%p1, %r35, 1;
	mov.f32 	%f180, 0f00000000;
	@%p1 bra 	$L__BB1_19;
	add.s32 	%r6, %r35, 15;
	mul.lo.s32 	%r7, %r35, %r2;
	shl.b32 	%r40, %r1, 6;
	mov.u32 	%r41, _ZZ12matmul_tiledPfS_S_iiiE2As;
	add.s32 	%r8, %r41, %r40;
	shl.b32 	%r42, %r4, 2;
	add.s32 	%r9, %r8, %r42;
	mov.u32 	%r43, _ZZ12matmul_tiledPfS_S_iiiE2Bs;
	add.s32 	%r11, %r43, %r42;
	add.s32 	%r10, %r11, %r40;
	setp.lt.u32 	%p2, %r35, 17;
	mov.f32 	%f180, 0f00000000;
	mov.b32 	%r62, 0;
	@%p2 bra 	$L__BB1_13;
	shr.u32 	%r44, %r6, 4;
	and.b32  	%r45, %r44, 134217726;
	neg.s32 	%r61, %r45;
	add.s32 	%r46, %r1, 16;
	mad.lo.s32 	%r47, %r34, %r46, %r4;
	add.s32 	%r59, %r47, %r3;
	shl.b32 	%r14, %r34, 5;
	mad.lo.s32 	%r48, %r1, %r34, %r4;
	add.s32 	%r58, %r48, %r3;
	add.s32 	%r56, %r4, %r7;
	mov.f32 	%f180, 0f00000000;
	mov.u32 	%r57, %r4;
	mov.u32 	%r60, %r1;
$L__BB1_3:
	setp.ge.s32 	%p3, %r2, %r33;
	setp.ge.s32 	%p4, %r57, %r35;
	mul.wide.s32 	%rd7, %r56, 4;
	add.s64 	%rd3, %rd2, %rd7;
	mov.f32 	%f172, 0f00000000;
	or.pred  	%p5, %p3, %p4;
	@%p5 bra 	$L__BB1_5;
	ld.global.f32 	%f172, [%rd3];
$L__BB1_5:
	setp.ge.s32 	%p6, %r5, %r34;
	st.shared.f32 	[%r9], %f172;
	setp.ge.s32 	%p7, %r60, %r35;
	mov.f32 	%f173, 0f00000000;
	or.pred  	%p8, %p6, %p7;
	@%p8 bra 	$L__BB1_7;
	mul.wide.s32 	%rd8, %r58, 4;
	add.s64 	%rd9, %rd1, %rd8;
	ld.global.f32 	%f173, [%rd9];
$L__BB1_7:
	st.shared.f32 	[%r10], %f173;
	bar.sync 	0;
	ld.shared.f32 	%f27, [%r8];
	ld.shared.f32 	%f28, [%r11];
	fma.rn.f32 	%f29, %f27, %f28, %f180;
	ld.shared.f32 	%f30, [%r8+4];
	ld.shared.f32 	%f31, [%r11+64];
	fma.rn.f32 	%f32, %f30, %f31, %f29;
	ld.shared.f32 	%f33, [%r8+8];
	ld.shared.f32 	%f34, [%r11+128];
	fma.rn.f32 	%f35, %f33, %f34, %f32;
	ld.shared.f32 	%f36, [%r8+12];
	ld.shared.f32 	%f37, [%r11+192];
	fma.rn.f32 	%f38, %f36, %f37, %f35;
	ld.shared.f32 	%f39, [%r8+16];
	ld.shared.f32 	%f40, [%r11+256];
	fma.rn.f32 	%f41, %f39, %f40, %f38;
	ld.shared.f32 	%f42, [%r8+20];
	ld.shared.f32 	%f43, [%r11+320];
	fma.rn.f32 	%f44, %f42, %f43, %f41;
	ld.shared.f32 	%f45, [%r8+24];
	ld.shared.f32 	%f46, [%r11+384];
	fma.rn.f32 	%f47, %f45, %f46, %f44;
	ld.shared.f32 	%f48, [%r8+28];
	ld.shared.f32 	%f49, [%r11+448];
	fma.rn.f32 	%f50, %f48, %f49, %f47;
	ld.shared.f32 	%f51, [%r8+32];
	ld.shared.f32 	%f52, [%r11+512];
	fma.rn.f32 	%f53, %f51, %f52, %f50;
	ld.shared.f32 	%f54, [%r8+36];
	ld.shared.f32 	%f55, [%r11+576];
	fma.rn.f32 	%f56, %f54, %f55, %f53;
	ld.shared.f32 	%f57, [%r8+40];
	ld.shared.f32 	%f58, [%r11+640];
	fma.rn.f32 	%f59, %f57, %f58, %f56;
	ld.shared.f32 	%f60, [%r8+44];
	ld.shared.f32 	%f61, [%r11+704];
	fma.rn.f32 	%f62, %f60, %f61, %f59;
	ld.shared.f32 	%f63, [%r8+48];
	ld.shared.f32 	%f64, [%r11+768];
	fma.rn.f32 	%f65, %f63, %f64, %f62;
	ld.shared.f32 	%f66, [%r8+52];
	ld.shared.f32 	%f67, [%r11+832];
	fma.rn.f32 	%f68, %f66, %f67, %f65;
	ld.shared.f32 	%f69, [%r8+56];
	ld.shared.f32 	%f70, [%r11+896];
	fma.rn.f32 	%f71, %f69, %f70, %f68;
	ld.shared.f32 	%f72, [%r8+60];
	ld.shared.f32 	%f73, [%r11+960];
	fma.rn.f32 	%f6, %f72, %f73, %f71;
	bar.sync 	0;
	add.s32 	%r49, %r57, 16;
	setp.ge.s32 	%p10, %r49, %r35;
	mov.f32 	%f174, 0f00000000;
	or.pred  	%p11, %p3, %p10;
	@%p11 bra 	$L__BB1_9;
	ld.global.f32 	%f174, [%rd3+64];
$L__BB1_9:
	st.shared.f32 	[%r9], %f174;
	add.s32 	%r50, %r60, 16;
	setp.ge.s32 	%p13, %r50, %r35;
	mov.f32 	%f175, 0f00000000;
	or.pred  	%p14, %p6, %p13;
	@%p14 bra 	$L__BB1_11;
	mul.wide.s32 	%rd10, %r59, 4;
	add.s64 	%rd11, %rd1, %rd10;
	ld.global.f32 	%f175, [%rd11];
$L__BB1_11:
	st.shared.f32 	[%r10], %f175;
	bar.sync 	0;
	ld.shared.f32 	%f75, [%r8];
	ld.shared.f32 	%f76, [%r11];
	fma.rn.f32 	%f77, %f75, %f76, %f6;
	ld.shared.f32 	%f78, [%r8+4];
	ld.shared.f32 	%f79, [%r11+64];
	fma.rn.f32 	%f80, %f78, %f79, %f77;
	ld.shared.f32 	%f81, [%r8+8];
	ld.shared.f32 	%f82, [%r11+128];
	fma.rn.f32 	%f83, %f81, %f82, %f80;
	ld.shared.f32 	%f84, [%r8+12];
	ld.shared.f32 	%f85, [%r11+192];
	fma.rn.f32 	%f86, %f84, %f85, %f83;
	ld.shared.f32 	%f87, [%r8+16];
	ld.shared.f32 	%f88, [%r11+256];
	fma.rn.f32 	%f89, %f87, %f88, %f86;
	ld.shared.f32 	%f90, [%r8+20];
	ld.shared.f32 	%f91, [%r11+320];
	fma.rn.f32 	%f92, %f90, %f91, %f89;
	ld.shared.f32 	%f93, [%r8+24];
	ld.shared.f32 	%f94, [%r11+384];
	fma.rn.f32 	%f95, %f93, %f94, %f92;
	ld.shared.f32 	%f96, [%r8+28];
	ld.shared.f32 	%f97, [%r11+448];
	fma.rn.f32 	%f98, %f96, %f97, %f95;
	ld.shared.f32 	%f99, [%r8+32];
	ld.shared.f32 	%f100, [%r11+512];
	fma.rn.f32 	%f101, %f99, %f100, %f98;
	ld.shared.f32 	%f102, [%r8+36];
	ld.shared.f32 	%f103, [%r11+576];
	fma.rn.f32 	%f104, %f102, %f103, %f101;
	ld.shared.f32 	%f105, [%r8+40];
	ld.shared.f32 	%f106, [%r11+640];
	fma.rn.f32 	%f107, %f105, %f106, %f104;
	ld.shared.f32 	%f108, [%r8+44];
	ld.shared.f32 	%f109, [%r11+704];
	fma.rn.f32 	%f110, %f108, %f109, %f107;
	ld.shared.f32 	%f111, [%r8+48];
	ld.shared.f32 	%f112, [%r11+768];
	fma.rn.f32 	%f113, %f111, %f112, %f110;
	ld.shared.f32 	%f114, [%r8+52];
	ld.shared.f32 	%f115, [%r11+832];
	fma.rn.f32 	%f116, %f114, %f115, %f113;
	ld.shared.f32 	%f117, [%r8+56];
	ld.shared.f32 	%f118, [%r11+896];
	fma.rn.f32 	%f119, %f117, %f118, %f116;
	ld.shared.f32 	%f120, [%r8+60];
	ld.shared.f32 	%f121, [%r11+960];
	fma.rn.f32 	%f180, %f120, %f121, %f119;
	bar.sync 	0;
	add.s32 	%r61, %r61, 2;
	add.s32 	%r60, %r60, 32;
	add.s32 	%r59, %r59, %r14;
	add.s32 	%r58, %r58, %r14;
	add.s32 	%r57, %r57, 32;
	add.s32 	%r56, %r56, 32;
	setp.ne.s32 	%p15, %r61, 0;
	@%p15 bra 	$L__BB1_3;
	and.b32  	%r62, %r6, 2147483616;
$L__BB1_13:
	and.b32  	%r51, %r6, 16;
	setp.eq.s32 	%p16, %r51, 0;
	@%p16 bra 	$L__BB1_19;
	setp.ge.s32 	%p17, %r2, %r33;
	add.s32 	%r52, %r62, %r4;
	add.s32 	%r32, %r62, %r1;
	setp.ge.s32 	%p18, %r52, %r35;
	mov.f32 	%f178, 0f00000000;
	or.pred  	%p19, %p17, %p18;
	@%p19 bra 	$L__BB1_16;
	add.s32 	%r53, %r52, %r7;
	mul.wide.s32 	%rd12, %r53, 4;
	add.s64 	%rd13, %rd2, %rd12;
	ld.global.f32 	%f178, [%rd13];
$L__BB1_16:
	setp.ge.s32 	%p20, %r5, %r34;
	st.shared.f32 	[%r9], %f178;
	setp.ge.s32 	%p21, %r32, %r35;
	mov.f32 	%f179, 0f00000000;
	or.pred  	%p22, %p20, %p21;
	@%p22 bra 	$L__BB1_18;
	mad.lo.s32 	%r54, %r32, %r34, %r5;
	mul.wide.s32 	%rd14, %r54, 4;
	add.s64 	%rd15, %rd1, %rd14;
	ld.global.f32 	%f179, [%rd15];
$L__BB1_18:
	st.shared.f32 	[%r10], %f179;
	bar.sync 	0;
	ld.shared.f32 	%f124, [%r8];
	ld.shared.f32 	%f125, [%r11];
	fma.rn.f32 	%f126, %f124, %f125, %f180;
	ld.shared.f32 	%f127, [%r8+4];
	ld.shared.f32 	%f128, [%r11+64];
	fma.rn.f32 	%f129, %f127, %f128, %f126;
	ld.shared.f32 	%f130, [%r8+8];
	ld.shared.f32 	%f131, [%r11+128];
	fma.rn.f32 	%f132, %f130, %f131, %f129;
	ld.shared.f32 	%f133, [%r8+12];
	ld.shared.f32 	%f134, [%r11+192];
	fma.rn.f32 	%f135, %f133, %f134, %f132;
	ld.shared.f32 	%f136, [%r8+16];
	ld.shared.f32 	%f137, [%r11+256];
	fma.rn.f32 	%f138, %f136, %f137, %f135;
	ld.shared.f32 	%f139, [%r8+20];
	ld.shared.f32 	%f140, [%r11+320];
	fma.rn.f32 	%f141, %f139, %f140, %f138;
	ld.shared.f32 	%f142, [%r8+24];
	ld.shared.f32 	%f143, [%r11+384];
	fma.rn.f32 	%f144, %f142, %f143, %f141;
	ld.shared.f32 	%f145, [%r8+28];
	ld.shared.f32 	%f146, [%r11+448];
	fma.rn.f32 	%f147, %f145, %f146, %f144;
	ld.shared.f32 	%f148, [%r8+32];
	ld.shared.f32 	%f149, [%r11+512];
	fma.rn.f32 	%f150, %f148, %f149, %f147;
	ld.shared.f32 	%f151, [%r8+36];
	ld.shared.f32 	%f152, [%r11+576];
	fma.rn.f32 	%f153, %f151, %f152, %f150;
	ld.shared.f32 	%f154, [%r8+40];
	ld.shared.f32 	%f155, [%r11+640];
	fma.rn.f32 	%f156, %f154, %f155, %f153;
	ld.shared.f32 	%f157, [%r8+44];
	ld.shared.f32 	%f158, [%r11+704];
	fma.rn.f32 	%f159, %f157, %f158, %f156;
	ld.shared.f32 	%f160, [%r8+48];
	ld.shared.f32 	%f161, [%r11+768];
	fma.rn.f32 	%f162, %f160, %f161, %f159;
	ld.shared.f32 	%f163, [%r8+52];
	ld.shared.f32 	%f164, [%r11+832];
	fma.rn.f32 	%f165, %f163, %f164, %f162;
	ld.shared.f32 	%f166, [%r8+56];
	ld.shared.f32 	%f167, [%r11+896];
	fma.rn.f32 	%f168, %f166, %f167, %f165;
	ld.shared.f32 	%f169, [%r8+60];
	ld.shared.f32 	%f170, [%r11+960];
	fma.rn.f32 	%f180, %f169, %f170, %f168;
	bar.sync 	0;
$L__BB1_19:
	setp.ge.s32 	%p23, %r2, %r33;
	setp.ge.s32 	%p24, %r5, %r34;
	or.pred  	%p25, %p23, %p24;
	@%p25 bra 	$L__BB1_21;
	ld.param.u64 	%rd19, [_Z12matmul_tiledPfS_S_iii_param_2];
	mad.lo.s32 	%r55, %r34, %r2, %r5;
	cvta.to.global.u64 	%rd16, %rd19;
	mul.wide.s32 	%rd17, %r55, 4;
	add.s64 	%rd18, %rd16, %rd17;
	st.global.f32 	[%rd18], %f180;
$L__BB1_21:
	ret;

}


// ===== COMPILED SASS (sm_100) =====

	.target	sm_100

	.elftype	@"ET_EXEC"


//--------------------- .note.nv.tkinfo           --------------------------
	.section	.note.nv.tkinfo,"",@"SHT_NOTE"
	.sectionflags	@"SHF_NOTE_NV_TKINFO"
	.tkinfo
        /*0018*/ 	.word	0x00000002
        /*0030*/ 	.string	""
        /*0030*/ 	.string	"ptxas"
        /*0030*/ 	.string	"Cuda compilation tools, release 13.0, V13.0.88"
        /*0030*/ 	.string	"Build cuda_13.0.r13.0/compiler.36424714_0"
        /*0030*/ 	.string	"-arch sm_100 -m 64 "



//--------------------- .note.nv.cuinfo           --------------------------
	.section	.note.nv.cuinfo,"",@"SHT_NOTE"
	.sectionflags	@"SHF_NOTE_NV_CUINFO"
        /*0018*/ 	.short	0x0002
        /*001a*/ 	.short	0x0064
        /*001c*/ 	.short	0x0082
	.zero		2


//--------------------- .nv.info                  --------------------------
	.section	.nv.info,"",@"SHT_CUDA_INFO"
	.align	4


	//----- nvinfo : EIATTR_REGCOUNT
	.align		4
        /*0000*/ 	.byte	0x04, 0x2f
        /*0002*/ 	.short	(.L_1 - .L_0)
	.align		4
.L_0:
        /*0004*/ 	.word	index@(_Z12matmul_naivePfS_S_iii)
        /*0008*/ 	.word	0x00000020


	//----- nvinfo : EIATTR_FRAME_SIZE
	.align		4
.L_1:
        /*000c*/ 	.byte	0x04, 0x11
        /*000e*/ 	.short	(.L_3 - .L_2)
	.align		4
.L_2:
        /*0010*/ 	.word	index@(_Z12matmul_naivePfS_S_iii)
        /*0014*/ 	.word	0x00000000


	//----- nvinfo : EIATTR_REGCOUNT
	.align		4
.L_3:
        /*0018*/ 	.byte	0x04, 0x2f
        /*001a*/ 	.short	(.L_5 - .L_4)
	.align		4
.L_4:
        /*001c*/ 	.word	index@(_Z12matmul_tiledPfS_S_iii)
        /*0020*/ 	.word	0x00000020


	//----- nvinfo : EIATTR_FRAME_SIZE
	.align		4
.L_5:
        /*0024*/ 	.byte	0x04, 0x11
        /*0026*/ 	.short	(.L_7 - .L_6)
	.align		4
.L_6:
        /*0028*/ 	.word	index@(_Z12matmul_tiledPfS_S_iii)
        /*002c*/ 	.word	0x00000000


	//----- nvinfo : EIATTR_MIN_STACK_SIZE
	.align		4
.L_7:
        /*0030*/ 	.byte	0x04, 0x12
        /*0032*/ 	.short	(.L_9 - .L_8)
	.align		4
.L_8:
        /*0034*/ 	.word	index@(_Z12matmul_tiledPfS_S_iii)
        /*0038*/ 	.word	0x00000000


	//----- nvinfo : EIATTR_MIN_STACK_SIZE
	.align		4
.L_9:
        /*003c*/ 	.byte	0x04, 0x12
        /*003e*/ 	.short	(.L_11 - .L_10)
	.align		4
.L_10:
        /*0040*/ 	.word	index@(_Z12matmul_naivePfS_S_iii)
        /*0044*/ 	.word	0x00000000
.L_11:


//--------------------- .nv.compat                --------------------------
	.section	.nv.compat,"",@"SHT_CUDA_COMPAT_INFO"
	.align	4
        /*0000*/ 	.byte	0x02, 0x09, 0x00, 0x00, 0x02, 0x02, 0x01, 0x00, 0x02, 0x05, 0x05, 0x00, 0x03, 0x07, 0x01, 0x01
        /*0010*/ 	.byte	0x02, 0x03, 0x00, 0x00, 0x02, 0x06, 0x01, 0x00, 0x04, 0x0b, 0x08, 0x00, 0x09, 0x00, 0x00, 0x00
        /*0020*/ 	.byte	0x00, 0x00, 0x00, 0x00


//--------------------- .nv.info._Z12matmul_tiledPfS_S_iii --------------------------
	.section	.nv.info._Z12matmul_tiledPfS_S_iii,"",@"SHT_CUDA_INFO"
	.sectionflags	@""
	.align	4


	//----- nvinfo : EIATTR_CUDA_API_VERSION
	.align		4
        /*0000*/ 	.byte	0x04, 0x37
        /*0002*/ 	.short	(.L_13 - .L_12)
.L_12:
        /*0004*/ 	.word	0x00000082


	//----- nvinfo : EIATTR_KPARAM_INFO
	.align		4
.L_13:
        /*0008*/ 	.byte	0x04, 0x17
        /*000a*/ 	.short	(.L_15 - .L_14)
.L_14:
        /*000c*/ 	.word	0x00000000
        /*0010*/ 	.short	0x0005
        /*0012*/ 	.short	0x0020
        /*0014*/ 	.byte	0x00, 0xf0, 0x11, 0x00


	//----- nvinfo : EIATTR_KPARAM_INFO
	.align		4
.L_15:
        /*0018*/ 	.byte	0x04, 0x17
        /*001a*/ 	.short	(.L_17 - .L_16)
.L_16:
        /*001c*/ 	.word	0x00000000
        /*0020*/ 	.short	0x0004
        /*0022*/ 	.short	0x001c
        /*0024*/ 	.byte	0x00, 0xf0, 0x11, 0x00


	//----- nvinfo : EIATTR_KPARAM_INFO
	.align		4
.L_17:
        /*0028*/ 	.byte	0x04, 0x17
        /*002a*/ 	.short	(.L_19 - .L_18)
.L_18:
        /*002c*/ 	.word	0x00000000
        /*0030*/ 	.short	0x0003
        /*0032*/ 	.short	0x0018
        /*0034*/ 	.byte	0x00, 0xf0, 0x11, 0x00


	//----- nvinfo : EIATTR_KPARAM_INFO
	.align		4
.L_19:
        /*0038*/ 	.byte	0x04, 0x17
        /*003a*/ 	.short	(.L_21 - .L_20)
.L_20:
        /*003c*/ 	.word	0x00000000
        /*0040*/ 	.short	0x0002
        /*0042*/ 	.short	0x0010
        /*0044*/ 	.byte	0x00, 0xf5, 0x21, 0x00


	//----- nvinfo : EIATTR_KPARAM_INFO
	.align		4
.L_21:
        /*0048*/ 	.byte	0x04, 0x17
        /*004a*/ 	.short	(.L_23 - .L_22)
.L_22:
        /*004c*/ 	.word	0x00000000
        /*0050*/ 	.short	0x0001
        /*0052*/ 	.short	0x0008
        /*0054*/ 	.byte	0x00, 0xf5, 0x21, 0x00


	//----- nvinfo : EIATTR_KPARAM_INFO
	.align		4
.L_23:
        /*0058*/ 	.byte	0x04, 0x17
        /*005a*/ 	.short	(.L_25 - .L_24)
.L_24:
        /*005c*/ 	.word	0x00000000
        /*0060*/ 	.short	0x0000
        /*0062*/ 	.short	0x0000
        /*0064*/ 	.byte	0x00, 0xf5, 0x21, 0x00


	//----- nvinfo : EIATTR_SPARSE_MMA_MASK
	.align		4
.L_25:
        /*0068*/ 	.byte	0x03, 0x50
        /*006a*/ 	.short	0x0000


	//----- nvinfo : EIATTR_MAXREG_COUNT
	.align		4
        /*006c*/ 	.byte	0x03, 0x1b
        /*006e*/ 	.short	0x00ff


	//----- nvinfo : EIATTR_NUM_BARRIERS
	.align		4
        /*0070*/ 	.byte	0x02, 0x4c
        /*0072*/ 	.byte	0x01
	.zero		1


	//----- nvinfo : EIATTR_MERCURY_ISA_VERSION
	.align		4
        /*0074*/ 	.byte	0x03, 0x5f
        /*0076*/ 	.short	0x0101


	//----- nvinfo : EIATTR_VRC_CTA_INIT_COUNT
	.align		4
        /*0078*/ 	.byte	0x02, 0x4a
	.zero		1
	.zero		1


	//----- nvinfo : EIATTR_EXIT_INSTR_OFFSETS
	.align		4
        /*007c*/ 	.byte	0x04, 0x1c
        /*007e*/ 	.short	(.L_27 - .L_26)


	//   ....[0]....
.L_26:
        /*0080*/ 	.word	0x00000d80


	//   ....[1]....
        /*0084*/ 	.word	0x00000dd0


	//----- nvinfo : EIATTR_CBANK_PARAM_SIZE
	.align		4
.L_27:
        /*0088*/ 	.byte	0x03, 0x19
        /*008a*/ 	.short	0x0024


	//----- nvinfo : EIATTR_PARAM_CBANK
	.align		4
        /*008c*/ 	.byte	0x04, 0x0a
        /*008e*/ 	.short	(.L_29 - .L_28)
	.align		4
.L_28:
        /*0090*/ 	.word	index@(.nv.constant0._Z12matmul_tiledPfS_S_iii)
        /*0094*/ 	.short	0x0380
        /*0096*/ 	.short	0x0024


	//----- nvinfo : EIATTR_SW_WAR
	.align		4
.L_29:
        /*0098*/ 	.byte	0x04, 0x36
        /*009a*/ 	.short	(.L_31 - .L_30)
.L_30:
        /*009c*/ 	.word	0x00000008
.L_31:


//--------------------- .nv.info._Z12matmul_naivePfS_S_iii --------------------------
	.section	.nv.info._Z12matmul_naivePfS_S_iii,"",@"SHT_CUDA_INFO"
	.sectionflags	@""
	.align	4


	//----- nvinfo : EIATTR_CUDA_API_VERSION
	.align		4
        /*0000*/ 	.byte	0x04, 0x37
        /*0002*/ 	.short	(.L_33 - .L_32)
.L_32:
        /*0004*/ 	.word	0x00000082


	//----- nvinfo : EIATTR_KPARAM_INFO
	.align		4
.L_33:
        /*0008*/ 	.byte	0x04, 0x17
        /*000a*/ 	.short	(.L_35 - .L_34)
.L_34:
        /*000c*/ 	.word	0x00000000
        /*0010*/ 	.short	0x0005
        /*0012*/ 	.short	0x0020
        /*0014*/ 	.byte	0x00, 0xf0, 0x11, 0x00


	//----- nvinfo : EIATTR_KPARAM_INFO
	.align		4
.L_35:
        /*0018*/ 	.byte	0x04, 0x17
        /*001a*/ 	.short	(.L_37 - .L_36)
.L_36:
        /*001c*/ 	.word	0x00000000
        /*0020*/ 	.short	0x0004
        /*0022*/ 	.short	0x001c
        /*0024*/ 	.byte	0x00, 0xf0, 0x11, 0x00


	//----- nvinfo : EIATTR_KPARAM_INFO
	.align		4
.L_37:
        /*0028*/ 	.byte	0x04, 0x17
        /*002a*/ 	.short	(.L_39 - .L_38)
.L_38:
        /*002c*/ 	.word	0x00000000
        /*0030*/ 	.short	0x0003
        /*0032*/ 	.short	0x0018
        /*0034*/ 	.byte	0x00, 0xf0, 0x11, 0x00


	//----- nvinfo : EIATTR_KPARAM_INFO
	.align		4
.L_39:
        /*0038*/ 	.byte	0x04, 0x17
        /*003a*/ 	.short	(.L_41 - .L_40)
.L_40:
        /*003c*/ 	.word	0x00000000
        /*0040*/ 	.short	0x0002
        /*0042*/ 	.short	0x0010
        /*0044*/ 	.byte	0x00, 0xf5, 0x21, 0x00


	//----- nvinfo : EIATTR_KPARAM_INFO
	.align		4
.L_41:
        /*0048*/ 	.byte	0x04, 0x17
        /*004a*/ 	.short	(.L_43 - .L_42)
.L_42:
        /*004c*/ 	.word	0x00000000
        /*0050*/ 	.short	0x0001
        /*0052*/ 	.short	0x0008
        /*0054*/ 	.byte	0x00, 0xf5, 0x21, 0x00


	//----- nvinfo : EIATTR_KPARAM_INFO
	.align		4
.L_43:
        /*0058*/ 	.byte	0x04, 0x17
        /*005a*/ 	.short	(.L_45 - .L_44)
.L_44:
        /*005c*/ 	.word	0x00000000
        /*0060*/ 	.short	0x0000
        /*0062*/ 	.short	0x0000
        /*0064*/ 	.byte	0x00, 0xf5, 0x21, 0x00


	//----- nvinfo : EIATTR_SPARSE_MMA_MASK
	.align		4
.L_45:
        /*0068*/ 	.byte	0x03, 0x50
        /*006a*/ 	.short	0x0000


	//----- nvinfo : EIATTR_MAXREG_COUNT
	.align		4
        /*006c*/ 	.byte	0x03, 0x1b
        /*006e*/ 	.short	0x00ff


	//----- nvinfo : EIATTR_MERCURY_ISA_VERSION
	.align		4
        /*0070*/ 	.byte	0x03, 0x5f
        /*0072*/ 	.short	0x0101


	//----- nvinfo : EIATTR_VRC_CTA_INIT_COUNT
	.align		4
        /*0074*/ 	.byte	0x02, 0x4a
	.zero		1
	.zero		1


	//----- nvinfo : EIATTR_EXIT_INSTR_OFFSETS
	.align		4
        /*0078*/ 	.byte	0x04, 0x1c
        /*007a*/ 	.short	(.L_47 - .L_46)


	//   ....[0]....
.L_46:
        /*007c*/ 	.word	0x000000c0


	//   ....[1]....
        /*0080*/ 	.word	0x000008e0


	//----- nvinfo : EIATTR_CBANK_PARAM_SIZE
	.align		4
.L_47:
        /*0084*/ 	.byte	0x03, 0x19
        /*0086*/ 	.short	0x0024


	//----- nvinfo : EIATTR_PARAM_CBANK
	.align		4
        /*0088*/ 	.byte	0x04, 0x0a
        /*008a*/ 	.short	(.L_49 - .L_48)
	.align		4
.L_48:
        /*008c*/ 	.word	index@(.nv.constant0._Z12matmul_naivePfS_S_iii)
        /*0090*/ 	.short	0x0380
        /*0092*/ 	.short	0x0024


	//----- nvinfo : EIATTR_SW_WAR
	.align		4
.L_49:
        /*0094*/ 	.byte	0x04, 0x36
        /*0096*/ 	.short	(.L_51 - .L_50)
.L_50:
        /*0098*/ 	.word	0x00000008
.L_51:


//--------------------- .nv.callgraph             --------------------------
	.section	.nv.callgraph,"",@"SHT_CUDA_CALLGRAPH"
	.align	4
	.sectionentsize	8
	.align		4
        /*0000*/ 	.word	0x00000000
	.align		4
        /*0004*/ 	.word	0xffffffff
	.align		4
        /*0008*/ 	.word	0x00000000
	.align		4
        /*000c*/ 	.word	0xfffffffe
	.align		4
        /*0010*/ 	.word	0x00000000
	.align		4
        /*0014*/ 	.word	0xfffffffd
	.align		4
        /*0018*/ 	.word	0x00000000
	.align		4
        /*001c*/ 	.word	0xfffffffc


//--------------------- .text._Z12matmul_tiledPfS_S_iii --------------------------
	.section	.text._Z12matmul_tiledPfS_S_iii,"ax",@progbits
	.align	128
        .global         _Z12matmul_tiledPfS_S_iii
        .type           _Z12matmul_tiledPfS_S_iii,@function
        .size           _Z12matmul_tiledPfS_S_iii,(.L_x_9 - _Z12matmul_tiledPfS_S_iii)
        .other          _Z12matmul_tiledPfS_S_iii,@"STO_CUDA_ENTRY STV_DEFAULT"
_Z12matmul_tiledPfS_S_iii:
.text._Z12matmul_tiledPfS_S_iii:
[----:B------:R-:W-:Y:S01]  /*0000*/  LDC R1, c[0x0][0x37c] ;  /* 0x0000df00ff017b82 */ /* 0x000fe20000000800 */
[----:B------:R-:W0:Y:S01]  /*0010*/  S2R R3, SR_CTAID.Y ;  /* 0x0000000000037919 */ /* 0x000e220000002600 */
[----:B------:R-:W1:Y:S01]  /*0020*/  LDCU UR7, c[0x0][0x3a0] ;  /* 0x00007400ff0777ac */ /* 0x000e620008000800 */
[----:B------:R-:W-:Y:S01]  /*0030*/  HFMA2 R23, -RZ, RZ, 0, 0 ;  /* 0x00000000ff177431 */ /* 0x000fe200000001ff */
[----:B------:R-:W0:Y:S01]  /*0040*/  S2R R14, SR_TID.Y ;  /* 0x00000000000e7919 */ /* 0x000e220000002200 */
[----:B------:R-:W2:Y:S01]  /*0050*/  LDCU.64 UR8, c[0x0][0x358] ;  /* 0x00006b00ff0877ac */ /* 0x000ea20008000a00 */
[----:B------:R-:W3:Y:S01]  /*0060*/  S2R R6, SR_CTAID.X ;  /* 0x0000000000067919 */ /* 0x000ee20000002500 */
[----:B------:R-:W3:Y:S01]  /*0070*/  S2R R13, SR_TID.X ;  /* 0x00000000000d7919 */ /* 0x000ee20000002100 */
[----:B-1----:R-:W-:Y:S01]  /*0080*/  UISETP.GE.AND UP0, UPT, UR7, 0x1, UPT ;  /* 0x000000010700788c */ /* 0x002fe2000bf06270 */
[----:B0-----:R-:W-:Y:S02]  /*0090*/  LEA R0, R3, R14, 0x4 ;  /* 0x0000000e03007211 */ /* 0x001fe400078e20ff */
[----:B---3--:R-:W-:-:S06]  /*00a0*/  LEA R3, R6, R13, 0x4 ;  /* 0x0000000d06037211 */ /* 0x008fcc00078e20ff */
[----:B--2---:R-:W-:Y:S05]  /*00b0*/  BRA.U !UP0, `(.L_x_0) ;  /* 0x0000000d08247547 */ /* 0x004fea000b800000 */
[----:B------:R-:W0:Y:S01]  /*00c0*/  S2UR UR6, SR_CgaCtaId ;  /* 0x00000000000679c3 */ /* 0x000e220000008800 */
[----:B------:R-:W-:Y:S01]  /*00d0*/  UMOV UR4, 0x400 ;  /* 0x0000040000047882 */ /* 0x000fe20000000000 */
[----:B------:R-:W-:Y:S01]  /*00e0*/  UISETP.GE.U32.AND UP0, UPT, UR7, 0x11, UPT ;  /* 0x000000110700788c */ /* 0x000fe2000bf06070 */
[----:B------:R-:W-:Y:S01]  /*00f0*/  MOV R23, RZ ;  /* 0x000000ff00177202 */ /* 0x000fe20000000f00 */
[----:B------:R-:W-:Y:S02]  /*0100*/  UIADD3 UR5, UPT, UPT, UR4, 0x400, URZ ;  /* 0x0000040004057890 */ /* 0x000fe4000fffe0ff */
[----:B0-----:R-:W-:Y:S02]  /*0110*/  ULEA UR4, UR6, UR4, 0x18 ;  /* 0x0000000406047291 */ /* 0x001fe4000f8ec0ff */
[----:B------:R-:W-:Y:S02]  /*0120*/  ULEA UR5, UR6, UR5, 0x18 ;  /* 0x0000000506057291 */ /* 0x000fe4000f8ec0ff */
[----:B------:R-:W-:-:S02]  /*0130*/  UIADD3 UR6, UPT, UPT, UR7, 0xf, URZ ;  /* 0x0000000f07067890 */ /* 0x000fc4000fffe0ff */
[C---:B------:R-:W-:Y:S01]  /*0140*/  LEA R2, R14.reuse, UR4, 0x6 ;  /* 0x000000040e027c11 */ /* 0x040fe2000f8e30ff */
[----:B------:R-:W-:Y:S01]  /*0150*/  UMOV UR4, URZ ;  /* 0x000000ff00047c82 */ /* 0x000fe20008000000 */
[C---:B------:R-:W-:Y:S02]  /*0160*/  LEA R16, R13.reuse, UR5, 0x2 ;  /* 0x000000050d107c11 */ /* 0x040fe4000f8e10ff */
[----:B------:R-:W-:Y:S02]  /*0170*/  LEA R22, R13, R2, 0x2 ;  /* 0x000000020d167211 */ /* 0x000fe400078e10ff */
[----:B------:R-:W-:Y:S01]  /*0180*/  LEA R20, R14, R16, 0x6 ;  /* 0x000000100e147211 */ /* 0x000fe200078e30ff */
[----:B------:R-:W-:Y:S06]  /*0190*/  BRA.U !UP0, `(.L_x_1) ;  /* 0x0000000508fc7547 */ /* 0x000fec000b800000 */
[----:B------:R-:W0:Y:S01]  /*01a0*/  LDCU.64 UR10, c[0x0][0x398] ;  /* 0x00007300ff0a77ac */ /* 0x000e220008000a00 */
[----:B------:R-:W1:Y:S01]  /*01b0*/  LDC R12, c[0x0][0x39c] ;  /* 0x0000e700ff0c7b82 */ /* 0x000e620000000800 */
[----:B------:R-:W-:Y:S01]  /*01c0*/  IADD3 R4, PT, PT, R14, 0x10, RZ ;  /* 0x000000100e047810 */ /* 0x000fe20007ffe0ff */
[----:B------:R-:W-:Y:S01]  /*01d0*/  IMAD R18, R0, UR7, R13 ;  /* 0x0000000700127c24 */ /* 0x000fe2000f8e020d */
[----:B------:R-:W-:Y:S01]  /*01e0*/  USHF.R.U32.HI UR4, URZ, 0x4, UR6 ;  /* 0x00000004ff047899 */ /* 0x000fe20008011606 */
[----:B------:R-:W-:Y:S01]  /*01f0*/  MOV R23, RZ ;  /* 0x000000ff00177202 */ /* 0x000fe20000000f00 */
[----:B------:R-:W2:Y:S01]  /*0200*/  LDCU UR5, c[0x0][0x3a0] ;  /* 0x00007400ff0577ac */ /* 0x000ea20008000800 */
[----:B------:R-:W-:Y:S02]  /*0210*/  MOV R17, R13 ;  /* 0x0000000d00117202 */ /* 0x000fe40000000f00 */
[----:B------:R-:W3:Y:S01]  /*0220*/  LDC.64 R24, c[0x0][0x380] ;  /* 0x0000e000ff187b82 */ /* 0x000ee20000000a00 */
[----:B------:R-:W-:Y:S01]  /*0230*/  ULOP3.LUT UR4, UR4, 0x7fffffe, URZ, 0xc0, !UPT ;  /* 0x07fffffe04047892 */ /* 0x000fe2000f8ec0ff */
[----:B------:R-:W-:-:S03]  /*0240*/  MOV R15, R14 ;  /* 0x0000000e000f7202 */ /* 0x000fc60000000f00 */
[----:B------:R-:W-:Y:S01]  /*0250*/  UIADD3 UR4, UPT, UPT, -UR4, URZ, URZ ;  /* 0x000000ff04047290 */ /* 0x000fe2000fffe1ff */
[--C-:B0-----:R-:W-:Y:S01]  /*0260*/  IMAD R4, R4, UR11, R13.reuse ;  /* 0x0000000b04047c24 */ /* 0x101fe2000f8e020d */
[----:B------:R-:W-:Y:S01]  /*0270*/  ISETP.GE.AND P1, PT, R0, UR10, PT ;  /* 0x0000000a00007c0c */ /* 0x000fe2000bf26270 */
[----:B------:R-:W-:-:S03]  /*0280*/  IMAD R19, R14, UR11, R13 ;  /* 0x0000000b0e137c24 */ /* 0x000fc6000f8e020d */
[C---:B------:R-:W-:Y:S02]  /*0290*/  LEA R21, R6.reuse, R4, 0x4 ;  /* 0x0000000406157211 */ /* 0x040fe400078e20ff */
[----:B--2---:R-:W-:-:S07]  /*02a0*/  LEA R19, R6, R19, 0x4 ;  /* 0x0000001306137211 */ /* 0x004fce00078e20ff */
.L_x_2:
[----:B-1----:R-:W-:Y:S01]  /*02b0*/  ISETP.GE.AND P0, PT, R3, R12, PT ;  /* 0x0000000c0300720c */ /* 0x002fe20003f06270 */
[----:B------:R-:W-:Y:S01]  /*02c0*/  UMOV UR7, UR5 ;  /* 0x0000000500077c82 */ /* 0x000fe20008000000 */
[----:B------:R-:W-:Y:S01]  /*02d0*/  HFMA2 R6, -RZ, RZ, 0, 0 ;  /* 0x00000000ff067431 */ /* 0x000fe200000001ff */
[----:B------:R-:W-:Y:S01]  /*02e0*/  ISETP.GE.OR P2, PT, R17, UR7, P1 ;  /* 0x0000000711007c0c */ /* 0x000fe20008f46670 */
[----:B---3--:R-:W-:Y:S01]  /*02f0*/  IMAD.WIDE R26, R18, 0x4, R24 ;  /* 0x00000004121a7825 */ /* 0x008fe200078e0218 */
[----:B------:R-:W-:Y:S02]  /*0300*/  ISETP.GE.OR P3, PT, R15, UR7, P0 ;  /* 0x000000070f007c0c */ /* 0x000fe40008766670 */
[----:B------:R-:W-:-:S09]  /*0310*/  MOV R29, RZ ;  /* 0x000000ff001d7202 */ /* 0x000fd20000000f00 */
[----:B------:R-:W2:Y:S02]  /*0320*/  @!P2 LDG.E R29, desc[UR8][R26.64] ;  /* 0x000000081a1da981 */ /* 0x000ea4000c1e1900 */
[----:B------:R-:W0:Y:S02]  /*0330*/  @!P3 LDC.64 R4, c[0x0][0x388] ;  /* 0x0000e200ff04bb82 */ /* 0x000e240000000a00 */
[----:B0-----:R-:W-:-:S05]  /*0340*/  @!P3 IMAD.WIDE R4, R19, 0x4, R4 ;  /* 0x000000041304b825 */ /* 0x001fca00078e0204 */
[----:B------:R-:W3:Y:S04]  /*0350*/  @!P3 LDG.E R6, desc[UR8][R4.64] ;  /* 0x000000080406b981 */ /* 0x000ee8000c1e1900 */
[----:B--2---:R-:W-:Y:S04]  /*0360*/  STS [R22], R29 ;  /* 0x0000001d16007388 */ /* 0x004fe80000000800 */
[----:B---3--:R-:W-:Y:S01]  /*0370*/  STS [R20], R6 ;  /* 0x0000000614007388 */ /* 0x008fe20000000800 */
[----:B------:R-:W-:Y:S06]  /*0380*/  BAR.SYNC.DEFER_BLOCKING 0x0 ;  /* 0x0000000000007b1d */ /* 0x000fec0000010000 */
[----:B------:R-:W-:Y:S04]  /*0390*/  LDS R28, [R16] ;  /* 0x00000000101c7984 */ /* 0x000fe80000000800 */
[----:B------:R-:W0:Y:S04]  /*03a0*/  LDS.128 R8, [R2] ;  /* 0x0000000002087984 */ /* 0x000e280000000c00 */
[----:B------:R-:W1:Y:S04]  /*03b0*/  LDS R5, [R16+0x40] ;  /* 0x0000400010057984 */ /* 0x000e680000000800 */
[----:B------:R-:W2:Y:S04]  /*03c0*/  LDS R7, [R16+0x80] ;  /* 0x0000800010077984 */ /* 0x000ea80000000800 */
[----:B------:R-:W-:Y:S01]  /*03d0*/  LDS R29, [R16+0x140] ;  /* 0x00014000101d7984 */ /* 0x000fe20000000800 */
[----:B0-----:R-:W-:-:S03]  /*03e0*/  FFMA R28, R8, R28, R23 ;  /* 0x0000001c081c7223 */ /* 0x001fc60000000017 */
[----:B------:R-:W0:Y:S01]  /*03f0*/  LDS R8, [R16+0xc0] ;  /* 0x0000c00010087984 */ /* 0x000e220000000800 */
[----:B-1----:R-:W-:-:S03]  /*0400*/  FFMA R28, R5, R9, R28 ;  /* 0x00000009051c7223 */ /* 0x002fc6000000001c */
[----:B------:R-:W-:Y:S01]  /*0410*/  LDS R9, [R16+0x100] ;  /* 0x0001000010097984 */ /* 0x000fe20000000800 */
[----:B--2---:R-:W-:-:S03]  /*0420*/  FFMA R23, R7, R10, R28 ;  /* 0x0000000a07177223 */ /* 0x004fc6000000001c */
[----:B------:R-:W1:Y:S01]  /*0430*/  LDS.128 R4, [R2+0x10] ;  /* 0x0000100002047984 */ /* 0x000e620000000c00 */
[----:B0-----:R-:W-:-:S03]  /*0440*/  FFMA R23, R8, R11, R23 ;  /* 0x0000000b08177223 */ /* 0x001fc60000000017 */
[----:B------:R-:W0:Y:S01]  /*0450*/  LDS R11, [R16+0x180] ;  /* 0x00018000100b7984 */ /* 0x000e220000000800 */
[----:B-1----:R-:W-:-:S03]  /*0460*/  FFMA R8, R4, R9, R23 ;  /* 0x0000000904087223 */ /* 0x002fc60000000017 */
[----:B------:R-:W1:Y:S01]  /*0470*/  LDS R4, [R16+0x1c0] ;  /* 0x0001c00010047984 */ /* 0x000e620000000800 */
[----:B------:R-:W-:-:S03]  /*0480*/  FFMA R8, R29, R5, R8 ;  /* 0x000000051d087223 */ /* 0x000fc60000000008 */
[----:B------:R-:W-:Y:S04]  /*0490*/  LDS R5, [R16+0x200] ;  /* 0x0002000010057984 */ /* 0x000fe80000000800 */
[----:B------:R-:W-:Y:S01]  /*04a0*/  LDS R29, [R16+0x240] ;  /* 0x00024000101d7984 */ /* 0x000fe20000000800 */
[----:B0-----:R-:W-:-:S03]  /*04b0*/  FFMA R23, R11, R6, R8 ;  /* 0x000000060b177223 */ /* 0x001fc60000000008 */
[----:B------:R-:W0:Y:S01]  /*04c0*/  LDS.128 R8, [R2+0x20] ;  /* 0x0000200002087984 */ /* 0x000e220000000c00 */
[----:B-1----:R-:W-:-:S03]  /*04d0*/  FFMA R23, R4, R7, R23 ;  /* 0x0000000704177223 */ /* 0x002fc60000000017 */
[----:B------:R-:W1:Y:S01]  /*04e0*/  LDS R7, [R16+0x280] ;  /* 0x0002800010077984 */ /* 0x000e620000000800 */
[----:B0-----:R-:W-:-:S03]  /*04f0*/  FFMA R4, R8, R5, R23 ;  /* 0x0000000508047223 */ /* 0x001fc60000000017 */
[----:B------:R-:W0:Y:S01]  /*0500*/  LDS R8, [R16+0x2c0] ;  /* 0x0002c00010087984 */ /* 0x000e220000000800 */
[----:B------:R-:W-:-:S03]  /*0510*/  FFMA R4, R29, R9, R4 ;  /* 0x000000091d047223 */ /* 0x000fc60000000004 */
[----:B------:R-:W-:Y:S01]  /*0520*/  LDS R9, [R16+0x300] ;  /* 0x0003000010097984 */ /* 0x000fe20000000800 */
[----:B-1----:R-:W-:-:S03]  /*0530*/  FFMA R23, R7, R10, R4 ;  /* 0x0000000a07177223 */ /* 0x002fc60000000004 */
[----:B------:R-:W1:Y:S01]  /*0540*/  LDS.128 R4, [R2+0x30] ;  /* 0x0000300002047984 */ /* 0x000e620000000c00 */
[----:B------:R-:W-:Y:S02]  /*0550*/  HFMA2 R29, -RZ, RZ, 0, 0 ;  /* 0x00000000ff1d7431 */ /* 0x000fe400000001ff */
[----:B0-----:R-:W-:Y:S02]  /*0560*/  FFMA R11, R8, R11, R23 ;  /* 0x0000000b080b7223 */ /* 0x001fe40000000017 */
[----:B------:R-:W0:Y:S02]  /*0570*/  LDS R23, [R16+0x340] ;  /* 0x0003400010177984 */ /* 0x000e240000000800 */
[----:B-1----:R-:W-:Y:S02]  /*0580*/  FFMA R10, R4, R9, R11 ;  /* 0x00000009040a7223 */ /* 0x002fe4000000000b */
[----:B------:R-:W1:Y:S04]  /*0590*/  LDS R11, [R16+0x380] ;  /* 0x00038000100b7984 */ /* 0x000e680000000800 */
[----:B------:R-:W2:Y:S01]  /*05a0*/  LDS R4, [R16+0x3c0] ;  /* 0x0003c00010047984 */ /* 0x000ea20000000800 */
[----:B------:R-:W-:Y:S01]  /*05b0*/  IADD3 R8, PT, PT, R17, 0x10, RZ ;  /* 0x0000001011087810 */ /* 0x000fe20007ffe0ff */
[----:B------:R-:W-:Y:S03]  /*05c0*/  BAR.SYNC.DEFER_BLOCKING 0x0 ;  /* 0x0000000000007b1d */ /* 0x000fe60000010000 */
[----:B------:R-:W-:-:S13]  /*05d0*/  ISETP.GE.OR P2, PT, R8, UR7, P1 ;  /* 0x0000000708007c0c */ /* 0x000fda0008f46670 */
[----:B------:R-:W3:Y:S01]  /*05e0*/  @!P2 LDG.E R29, desc[UR8][R26.64+0x40] ;  /* 0x000040081a1da981 */ /* 0x000ee2000c1e1900 */
[----:B------:R-:W-:-:S04]  /*05f0*/  IADD3 R8, PT, PT, R15, 0x10, RZ ;  /* 0x000000100f087810 */ /* 0x000fc80007ffe0ff */
[----:B------:R-:W-:-:S13]  /*0600*/  ISETP.GE.OR P0, PT, R8, UR7, P0 ;  /* 0x0000000708007c0c */ /* 0x000fda0008706670 */
[----:B------:R-:W4:Y:S01]  /*0610*/  @!P0 LDC.64 R8, c[0x0][0x388] ;  /* 0x0000e200ff088b82 */ /* 0x000f220000000a00 */
[----:B---3--:R4:W-:Y:S02]  /*0620*/  STS [R22], R29 ;  /* 0x0000001d16007388 */ /* 0x0089e40000000800 */
[----:B----4-:R-:W-:Y:S01]  /*0630*/  @!P0 IMAD.WIDE R28, R21, 0x4, R8 ;  /* 0x00000004151c8825 */ /* 0x010fe200078e0208 */
[----:B------:R-:W-:-:S06]  /*0640*/  MOV R9, RZ ;  /* 0x000000ff00097202 */ /* 0x000fcc0000000f00 */
[----:B------:R-:W3:Y:S01]  /*0650*/  @!P0 LDG.E R9, desc[UR8][R28.64] ;  /* 0x000000081c098981 */ /* 0x000ee2000c1e1900 */
[----:B0-----:R-:W-:-:S04]  /*0660*/  FFMA R10, R23, R5, R10 ;  /* 0x00000005170a7223 */ /* 0x001fc8000000000a */
[----:B-1----:R-:W-:-:S04]  /*0670*/  FFMA R27, R11, R6, R10 ;  /* 0x000000060b1b7223 */ /* 0x002fc8000000000a */
[----:B--2---:R-:W-:Y:S01]  /*0680*/  FFMA R7, R4, R7, R27 ;  /* 0x0000000704077223 */ /* 0x004fe2000000001b */
[----:B------:R-:W-:-:S04]  /*0690*/  UIADD3 UR4, UPT, UPT, UR4, 0x2, URZ ;  /* 0x0000000204047890 */ /* 0x000fc8000fffe0ff */
[----:B------:R-:W-:Y:S01]  /*06a0*/  UISETP.NE.AND UP0, UPT, UR4, URZ, UPT ;  /* 0x000000ff0400728c */ /* 0x000fe2000bf05270 */
[----:B------:R-:W-:Y:S02]  /*06b0*/  IADD3 R18, PT, PT, R18, 0x20, RZ ;  /* 0x0000002012127810 */ /* 0x000fe40007ffe0ff */
[----:B------:R-:W-:Y:S02]  /*06c0*/  IADD3 R15, PT, PT, R15, 0x20, RZ ;  /* 0x000000200f0f7810 */ /* 0x000fe40007ffe0ff */
[----:B------:R-:W-:Y:S02]  /*06d0*/  IADD3 R17, PT, PT, R17, 0x20, RZ ;  /* 0x0000002011117810 */ /* 0x000fe40007ffe0ff */
[C---:B------:R-:W-:Y:S02]  /*06e0*/  LEA R19, R12.reuse, R19, 0x5 ;  /* 0x000000130c137211 */ /* 0x040fe400078e28ff */
[----:B------:R-:W-:Y:S01]  /*06f0*/  LEA R21, R12, R21, 0x5 ;  /* 0x000000150c157211 */ /* 0x000fe200078e28ff */
[----:B---3--:R-:W-:Y:S01]  /*0700*/  STS [R20], R9 ;  /* 0x0000000914007388 */ /* 0x008fe20000000800 */
[----:B------:R-:W-:Y:S06]  /*0710*/  BAR.SYNC.DEFER_BLOCKING 0x0 ;  /* 0x0000000000007b1d */ /* 0x000fec0000010000 */
[----:B------:R-:W-:Y:S04]  /*0720*/  LDS R5, [R16] ;  /* 0x0000000010057984 */ /* 0x000fe80000000800 */
[----:B------:R-:W0:Y:S04]  /*0730*/  LDS.128 R8, [R2] ;  /* 0x0000000002087984 */ /* 0x000e280000000c00 */
[----:B------:R-:W1:Y:S04]  /*0740*/  LDS R6, [R16+0x40] ;  /* 0x0000400010067984 */ /* 0x000e680000000800 */
[----:B------:R-:W2:Y:S04]  /*0750*/  LDS R23, [R16+0x80] ;  /* 0x0000800010177984 */ /* 0x000ea80000000800 */
[----:B------:R-:W3:Y:S04]  /*0760*/  LDS R26, [R16+0xc0] ;  /* 0x0000c000101a7984 */ /* 0x000ee80000000800 */
[----:B------:R-:W-:Y:S01]  /*0770*/  LDS R29, [R16+0x140] ;  /* 0x00014000101d7984 */ /* 0x000fe20000000800 */
[----:B0-----:R-:W-:-:S04]  /*0780*/  FFMA R8, R8, R5, R7 ;  /* 0x0000000508087223 */ /* 0x001fc80000000007 */
[----:B-1----:R-:W-:Y:S02]  /*0790*/  FFMA R6, R6, R9, R8 ;  /* 0x0000000906067223 */ /* 0x002fe40000000008 */
[----:B------:R-:W-:Y:S02]  /*07a0*/  LDS R9, [R16+0x100] ;  /* 0x0001000010097984 */ /* 0x000fe40000000800 */
[----:B--2---:R-:W-:Y:S02]  /*07b0*/  FFMA R27, R23, R10, R6 ;  /* 0x0000000a171b7223 */ /* 0x004fe40000000006 */
[----:B------:R-:W0:Y:S04]  /*07c0*/  LDS.128 R4, [R2+0x10] ;  /* 0x0000100002047984 */ /* 0x000e280000000c00 */
[----:B------:R-:W1:Y:S01]  /*07d0*/  LDS R23, [R16+0x180] ;  /* 0x0001800010177984 */ /* 0x000e620000000800 */
[----:B---3--:R-:W-:-:S03]  /*07e0*/  FFMA R11, R26, R11, R27 ;  /* 0x0000000b1a0b7223 */ /* 0x008fc6000000001b */
[----:B------:R-:W2:Y:S01]  /*07f0*/  LDS R26, [R16+0x1c0] ;  /* 0x0001c000101a7984 */ /* 0x000ea20000000800 */
[----:B0-----:R-:W-:-:S03]  /*0800*/  FFMA R4, R4, R9, R11 ;  /* 0x0000000904047223 */ /* 0x001fc6000000000b */
[----:B------:R-:W-:Y:S01]  /*0810*/  LDS.128 R8, [R2+0x20] ;  /* 0x0000200002087984 */ /* 0x000fe20000000c00 */
[----:B------:R-:W-:-:S03]  /*0820*/  FFMA R4, R29, R5, R4 ;  /* 0x000000051d047223 */ /* 0x000fc60000000004 */
[----:B------:R-:W0:Y:S04]  /*0830*/  LDS R5, [R16+0x200] ;  /* 0x0002000010057984 */ /* 0x000e280000000800 */
[----:B------:R-:W3:Y:S01]  /*0840*/  LDS R29, [R16+0x240] ;  /* 0x00024000101d7984 */ /* 0x000ee20000000800 */
[----:B-1----:R-:W-:-:S03]  /*0850*/  FFMA R27, R23, R6, R4 ;  /* 0x00000006171b7223 */ /* 0x002fc60000000004 */
[----:B------:R-:W1:Y:S01]  /*0860*/  LDS R23, [R16+0x280] ;  /* 0x0002800010177984 */ /* 0x000e620000000800 */
[----:B--2---:R-:W-:-:S03]  /*0870*/  FFMA R7, R26, R7, R27 ;  /* 0x000000071a077223 */ /* 0x004fc6000000001b */
[----:B------:R-:W2:Y:S04]  /*0880*/  LDS R26, [R16+0x2c0] ;  /* 0x0002c000101a7984 */ /* 0x000ea80000000800 */
[----:B------:R-:W-:Y:S01]  /*0890*/  LDS R27, [R16+0x340] ;  /* 0x00034000101b7984 */ /* 0x000fe20000000800 */
[----:B0-----:R-:W-:-:S03]  /*08a0*/  FFMA R8, R8, R5, R7 ;  /* 0x0000000508087223 */ /* 0x001fc60000000007 */
[----:B------:R-:W-:Y:S01]  /*08b0*/  LDS.128 R4, [R2+0x30] ;  /* 0x0000300002047984 */ /* 0x000fe20000000c00 */
[----:B---3--:R-:W-:-:S03]  /*08c0*/  FFMA R8, R29, R9, R8 ;  /* 0x000000091d087223 */ /* 0x008fc60000000008 */
[----:B------:R-:W0:Y:S01]  /*08d0*/  LDS R9, [R16+0x300] ;  /* 0x0003000010097984 */ /* 0x000e220000000800 */
[----:B-1----:R-:W-:-:S03]  /*08e0*/  FFMA R23, R23, R10, R8 ;  /* 0x0000000a17177223 */ /* 0x002fc60000000008 */
[----:B------:R-:W1:Y:S01]  /*08f0*/  LDS R8, [R16+0x380] ;  /* 0x0003800010087984 */ /* 0x000e620000000800 */
[----:B--2---:R-:W-:-:S03]  /*0900*/  FFMA R11, R26, R11, R23 ;  /* 0x0000000b1a0b7223 */ /* 0x004fc60000000017 */
[----:B------:R-:W2:Y:S01]  /*0910*/  LDS R23, [R16+0x3c0] ;  /* 0x0003c00010177984 */ /* 0x000ea20000000800 */
[----:B0-----:R-:W-:-:S04]  /*0920*/  FFMA R4, R4, R9, R11 ;  /* 0x0000000904047223 */ /* 0x001fc8000000000b */
[----:B------:R-:W-:-:S04]  /*0930*/  FFMA R5, R27, R5, R4 ;  /* 0x000000051b057223 */ /* 0x000fc80000000004 */
[----:B-1----:R-:W-:-:S04]  /*0940*/  FFMA R6, R8, R6, R5 ;  /* 0x0000000608067223 */ /* 0x002fc80000000005 */
[----:B--2---:R-:W-:Y:S01]  /*0950*/  FFMA R23, R23, R7, R6 ;  /* 0x0000000717177223 */ /* 0x004fe20000000006 */
[----:B------:R-:W-:Y:S06]  /*0960*/  BAR.SYNC.DEFER_BLOCKING 0x0 ;  /* 0x0000000000007b1d */ /* 0x000fec0000010000 */
[----:B------:R-:W-:Y:S05]  /*0970*/  BRA.U UP0, `(.L_x_2) ;  /* 0xfffffff9004c7547 */ /* 0x000fea000b83ffff */
[----:B------:R-:W-:-:S12]  /*0980*/  ULOP3.LUT UR4, UR6, 0x7fffffe0, URZ, 0xc0, !UPT ;  /* 0x7fffffe006047892 */ /* 0x000fd8000f8ec0ff */
.L_x_1:
[----:B------:R-:W-:-:S09]  /*0990*/  ULOP3.LUT UP0, URZ, UR6, 0x10, URZ, 0xc0, !UPT ;  /* 0x0000001006ff7892 */ /* 0x000fd2000f80c0ff */
[----:B------:R-:W-:Y:S05]  /*09a0*/  BRA.U !UP0, `(.L_x_0) ;  /* 0x0000000108e87547 */ /* 0x000fea000b800000 */
[----:B------:R-:W0:Y:S01]  /*09b0*/  LDCU UR5, c[0x0][0x398] ;  /* 0x00007300ff0577ac */ /* 0x000e220008000800 */
[----:B------:R-:W-:Y:S01]  /*09c0*/  IADD3 R7, PT, PT, R13, UR4, RZ ;  /* 0x000000040d077c10 */ /* 0x000fe2000fffe0ff */
[----:B------:R-:W-:Y:S01]  /*09d0*/  HFMA2 R15, -RZ, RZ, 0, 0 ;  /* 0x00000000ff0f7431 */ /* 0x000fe200000001ff */
[----:B------:R-:W-:Y:S01]  /*09e0*/  IADD3 R14, PT, PT, R14, UR4, RZ ;  /* 0x000000040e0e7c10 */ /* 0x000fe2000fffe0ff */
[----:B------:R-:W1:Y:S01]  /*09f0*/  LDCU UR6, c[0x0][0x39c] ;  /* 0x00007380ff0677ac */ /* 0x000e620008000800 */
[----:B------:R-:W-:Y:S02]  /*0a00*/  ISETP.GE.AND P0, PT, R7, UR7, PT ;  /* 0x0000000707007c0c */ /* 0x000fe4000bf06270 */
[----:B------:R-:W-:Y:S02]  /*0a10*/  ISETP.GE.AND P1, PT, R14, UR7, PT ;  /* 0x000000070e007c0c */ /* 0x000fe4000bf26270 */
[----:B------:R-:W-:Y:S02]  /*0a20*/  MOV R25, RZ ;  /* 0x000000ff00197202 */ /* 0x000fe40000000f00 */
[----:B0-----:R-:W-:-:S02]  /*0a30*/  ISETP.GE.OR P0, PT, R0, UR5, P0 ;  /* 0x0000000500007c0c */ /* 0x001fc40008706670 */
[----:B-1----:R-:W-:-:S11]  /*0a40*/  ISETP.GE.OR P1, PT, R3, UR6, P1 ;  /* 0x0000000603007c0c */ /* 0x002fd60008f26670 */
[----:B------:R-:W0:Y:S01]  /*0a50*/  @!P0 LDC.64 R8, c[0x0][0x380] ;  /* 0x0000e000ff088b82 */ /* 0x000e220000000a00 */
[----:B------:R-:W-:Y:S02]  /*0a60*/  @!P0 IMAD R7, R0, UR7, R7 ;  /* 0x0000000700078c24 */ /* 0x000fe4000f8e0207 */
[----:B------:R-:W-:-:S05]  /*0a70*/  @!P1 IMAD R13, R14, UR6, R3 ;  /* 0x000000060e0d9c24 */ /* 0x000fca000f8e0203 */
[----:B------:R-:W1:Y:S01]  /*0a80*/  @!P1 LDC.64 R4, c[0x0][0x388] ;  /* 0x0000e200ff049b82 */ /* 0x000e620000000a00 */
[----:B0-----:R-:W-:-:S05]  /*0a90*/  @!P0 IMAD.WIDE R8, R7, 0x4, R8 ;  /* 0x0000000407088825 */ /* 0x001fca00078e0208 */
[----:B------:R-:W2:Y:S01]  /*0aa0*/  @!P0 LDG.E R15, desc[UR8][R8.64] ;  /* 0x00000008080f8981 */ /* 0x000ea2000c1e1900 */
[----:B-1----:R-:W-:-:S05]  /*0ab0*/  @!P1 IMAD.WIDE R12, R13, 0x4, R4 ;  /* 0x000000040d0c9825 */ /* 0x002fca00078e0204 */
        /* <DEDUP_REMOVED lines=8> */
[----:B------:R-:W3:Y:S04]  /*0b40*/  LDS R26, [R16+0xc0] ;  /* 0x0000c000101a7984 */ /* 0x000ee80000000800 */
[----:B------:R-:W-:Y:S04]  /*0b50*/  LDS R17, [R16+0x100] ;  /* 0x0001000010117984 */ /* 0x000fe80000000800 */
[----:B------:R-:W4:Y:S04]  /*0b60*/  LDS.128 R8, [R2+0x10] ;  /* 0x0000100002087984 */ /* 0x000f280000000c00 */
[----:B------:R-:W5:Y:S04]  /*0b70*/  LDS R18, [R16+0x140] ;  /* 0x0001400010127984 */ /* 0x000f680000000800 */
[----:B------:R-:W5:Y:S04]  /*0b80*/  LDS R19, [R16+0x180] ;  /* 0x0001800010137984 */ /* 0x000f680000000800 */
[----:B------:R-:W5:Y:S04]  /*0b90*/  LDS R24, [R16+0x1c0] ;  /* 0x0001c00010187984 */ /* 0x000f680000000800 */
[----:B------:R-:W-:Y:S01]  /*0ba0*/  LDS R25, [R16+0x200] ;  /* 0x0002000010197984 */ /* 0x000fe20000000800 */
[----:B0-----:R-:W-:-:S03]  /*0bb0*/  FFMA R20, R4, R14, R23 ;  /* 0x0000000e04147223 */ /* 0x001fc60000000017 */
[----:B------:R-:W0:Y:S01]  /*0bc0*/  LDS.128 R12, [R2+0x20] ;  /* 0x00002000020c7984 */ /* 0x000e220000000c00 */
[----:B-1----:R-:W-:-:S03]  /*0bd0*/  FFMA R20, R27, R5, R20 ;  /* 0x000000051b147223 */ /* 0x002fc60000000014 */
[----:B------:R-:W1:Y:S01]  /*0be0*/  LDS R4, [R16+0x240] ;  /* 0x0002400010047984 */ /* 0x000e620000000800 */
[----:B--2---:R-:W-:-:S03]  /*0bf0*/  FFMA R21, R21, R6, R20 ;  /* 0x0000000615157223 */ /* 0x004fc60000000014 */
[----:B------:R-:W2:Y:S04]  /*0c00*/  LDS R5, [R16+0x280] ;  /* 0x0002800010057984 */ /* 0x000ea80000000800 */
[----:B------:R-:W2:Y:S01]  /*0c10*/  LDS R6, [R16+0x2c0] ;  /* 0x0002c00010067984 */ /* 0x000ea20000000800 */
[----:B---3--:R-:W-:-:S03]  /*0c20*/  FFMA R27, R26, R7, R21 ;  /* 0x000000071a1b7223 */ /* 0x008fc60000000015 */
[----:B------:R-:W-:Y:S04]  /*0c30*/  LDS R7, [R16+0x300] ;  /* 0x0003000010077984 */ /* 0x000fe80000000800 */
[----:B------:R-:W3:Y:S01]  /*0c40*/  LDS.128 R20, [R2+0x30] ;  /* 0x0000300002147984 */ /* 0x000ee20000000c00 */
[----:B----4-:R-:W-:-:S03]  /*0c50*/  FFMA R27, R8, R17, R27 ;  /* 0x00000011081b7223 */ /* 0x010fc6000000001b */
[----:B------:R-:W4:Y:S04]  /*0c60*/  LDS R26, [R16+0x340] ;  /* 0x00034000101a7984 */ /* 0x000f280000000800 */
[----:B------:R-:W4:Y:S01]  /*0c70*/  LDS R17, [R16+0x380] ;  /* 0x0003800010117984 */ /* 0x000f220000000800 */
[----:B-----5:R-:W-:-:S03]  /*0c80*/  FFMA R18, R18, R9, R27 ;  /* 0x0000000912127223 */ /* 0x020fc6000000001b */
[----:B------:R-:W5:Y:S01]  /*0c90*/  LDS R8, [R16+0x3c0] ;  /* 0x0003c00010087984 */ /* 0x000f620000000800 */
[----:B------:R-:W-:-:S04]  /*0ca0*/  FFMA R19, R19, R10, R18 ;  /* 0x0000000a13137223 */ /* 0x000fc80000000012 */
[----:B------:R-:W-:-:S04]  /*0cb0*/  FFMA R11, R24, R11, R19 ;  /* 0x0000000b180b7223 */ /* 0x000fc80000000013 */
[----:B0-----:R-:W-:-:S04]  /*0cc0*/  FFMA R11, R12, R25, R11 ;  /* 0x000000190c0b7223 */ /* 0x001fc8000000000b */
[----:B-1----:R-:W-:-:S04]  /*0cd0*/  FFMA R4, R4, R13, R11 ;  /* 0x0000000d04047223 */ /* 0x002fc8000000000b */
[----:B--2---:R-:W-:-:S04]  /*0ce0*/  FFMA R5, R5, R14, R4 ;  /* 0x0000000e05057223 */ /* 0x004fc80000000004 */
[----:B------:R-:W-:-:S04]  /*0cf0*/  FFMA R5, R6, R15, R5 ;  /* 0x0000000f06057223 */ /* 0x000fc80000000005 */
[----:B---3--:R-:W-:-:S04]  /*0d00*/  FFMA R5, R20, R7, R5 ;  /* 0x0000000714057223 */ /* 0x008fc80000000005 */
[----:B----4-:R-:W-:-:S04]  /*0d10*/  FFMA R26, R26, R21, R5 ;  /* 0x000000151a1a7223 */ /* 0x010fc80000000005 */
[----:B------:R-:W-:-:S04]  /*0d20*/  FFMA R17, R17, R22, R26 ;  /* 0x0000001611117223 */ /* 0x000fc8000000001a */
[----:B-----5:R-:W-:Y:S01]  /*0d30*/  FFMA R23, R8, R23, R17 ;  /* 0x0000001708177223 */ /* 0x020fe20000000011 */
[----:B------:R-:W-:Y:S06]  /*0d40*/  BAR.SYNC.DEFER_BLOCKING 0x0 ;  /* 0x0000000000007b1d */ /* 0x000fec0000010000 */
.L_x_0:
[----:B------:R-:W0:Y:S02]  /*0d50*/  LDCU.64 UR4, c[0x0][0x398] ;  /* 0x00007300ff0477ac */ /* 0x000e240008000a00 */
[----:B0-----:R-:W-:-:S04]  /*0d60*/  ISETP.GE.AND P0, PT, R3, UR5, PT ;  /* 0x0000000503007c0c */ /* 0x001fc8000bf06270 */
[----:B------:R-:W-:-:S13]  /*0d70*/  ISETP.GE.OR P0, PT, R0, UR4, P0 ;  /* 0x0000000400007c0c */ /* 0x000fda0008706670 */
[----:B------:R-:W-:Y:S05]  /*0d80*/  @P0 EXIT ;  /* 0x000000000000094d */ /* 0x000fea0003800000 */
[----:B------:R-:W0:Y:S01]  /*0d90*/  LDC.64 R4, c[0x0][0x390] ;  /* 0x0000e400ff047b82 */ /* 0x000e220000000a00 */
[----:B------:R-:W-:-:S04]  /*0da0*/  IMAD R3, R0, UR5, R3 ;  /* 0x0000000500037c24 */ /* 0x000fc8000f8e0203 */
[----:B0-----:R-:W-:-:S05]  /*0db0*/  IMAD.WIDE R2, R3, 0x4, R4 ;  /* 0x0000000403027825 */ /* 0x001fca00078e0204 */
[----:B------:R-:W-:Y:S01]  /*0dc0*/  STG.E desc[UR8][R2.64], R23 ;  /* 0x0000001702007986 */ /* 0x000fe2000c101908 */
[----:B------:R-:W-:Y:S05]  /*0dd0*/  EXIT ;  /* 0x000000000000794d */ /* 0x000fea0003800000 */
.L_x_3:
[----:B------:R-:W-:-:S00]  /*0de0*/  BRA `(.L_x_3) ;  /* 0xfffffffc00fc7947 */ /* 0x000fc0000383ffff */
[----:B------:R-:W-:-:S00]  /*0df0*/  NOP ;  /* 0x0000000000007918 */ /* 0x000fc00000000000 */
        /* <DEDUP_REMOVED lines=8> */
.L_x_9:


//--------------------- .text._Z12matmul_naivePfS_S_iii --------------------------
	.section	.text._Z12matmul_naivePfS_S_iii,"ax",@progbits
	.align	128
        .global         _Z12matmul_naivePfS_S_iii
        .type           _Z12matmul_naivePfS_S_iii,@function
        .size           _Z12matmul_naivePfS_S_iii,(.L_x_10 - _Z12matmul_naivePfS_S_iii)
        .other          _Z12matmul_naivePfS_S_iii,@"STO_CUDA_ENTRY STV_DEFAULT"
_Z12matmul_naivePfS_S_iii:
.text._Z12matmul_naivePfS_S_iii:
[----:B------:R-:W-:Y:S01]  /*0000*/  LDC R1, c[0x0][0x37c] ;  /* 0x0000df00ff017b82 */ /* 0x000fe20000000800 */
[----:B------:R-:W0:Y:S07]  /*0010*/  S2R R5, SR_TID.X ;  /* 0x0000000000057919 */ /* 0x000e2e0000002100 */
[----:B------:R-:W1:Y:S01]  /*0020*/  LDC R19, c[0x0][0x364] ;  /* 0x0000d900ff137b82 */ /* 0x000e620000000800 */
[----:B------:R-:W1:Y:S07]  /*0030*/  S2R R4, SR_TID.Y ;  /* 0x0000000000047919 */ /* 0x000e6e0000002200 */
[----:B------:R-:W0:Y:S08]  /*0040*/  S2UR UR5, SR_CTAID.X ;  /* 0x00000000000579c3 */ /* 0x000e300000002500 */
[----:B------:R-:W0:Y:S08]  /*0050*/  LDC R0, c[0x0][0x360] ;  /* 0x0000d800ff007b82 */ /* 0x000e300000000800 */
[----:B------:R-:W1:Y:S08]  /*0060*/  S2UR UR4, SR_CTAID.Y ;  /* 0x00000000000479c3 */ /* 0x000e700000002600 */
[----:B------:R-:W2:Y:S01]  /*0070*/  LDC.64 R2, c[0x0][0x398] ;  /* 0x0000e600ff027b82 */ /* 0x000ea20000000a00 */
[----:B0-----:R-:W-:-:S02]  /*0080*/  IMAD R0, R0, UR5, R5 ;  /* 0x0000000500007c24 */ /* 0x001fc4000f8e0205 */
[----:B-1----:R-:W-:-:S03]  /*0090*/  IMAD R19, R19, UR4, R4 ;  /* 0x0000000413137c24 */ /* 0x002fc6000f8e0204 */
[----:B--2---:R-:W-:-:S04]  /*00a0*/  ISETP.GE.AND P0, PT, R0, R3, PT ;  /* 0x000000030000720c */ /* 0x004fc80003f06270 */
[----:B------:R-:W-:-:S13]  /*00b0*/  ISETP.GE.OR P0, PT, R19, R2, P0 ;  /* 0x000000021300720c */ /* 0x000fda0000706670 */
[----:B------:R-:W-:Y:S05]  /*00c0*/  @P0 EXIT ;  /* 0x000000000000094d */ /* 0x000fea0003800000 */
[----:B------:R-:W0:Y:S01]  /*00d0*/  LDC R2, c[0x0][0x3a0] ;  /* 0x0000e800ff027b82 */ /* 0x000e220000000800 */
[----:B------:R-:W1:Y:S01]  /*00e0*/  LDCU.64 UR4, c[0x0][0x358] ;  /* 0x00006b00ff0477ac */ /* 0x000e620008000a00 */
[----:B------:R-:W-:Y:S01]  /*00f0*/  HFMA2 R24, -RZ, RZ, 0, 0 ;  /* 0x00000000ff187431 */ /* 0x000fe200000001ff */
[----:B0-----:R-:W-:-:S13]  /*0100*/  ISETP.GE.AND P0, PT, R2, 0x1, PT ;  /* 0x000000010200780c */ /* 0x001fda0003f06270 */
[----:B-1----:R-:W-:Y:S05]  /*0110*/  @!P0 BRA `(.L_x_4) ;  /* 0x0000000400e08947 */ /* 0x002fea0003800000 */
[C---:B------:R-:W-:Y:S01]  /*0120*/  ISETP.GE.U32.AND P1, PT, R2.reuse, 0x8, PT ;  /* 0x000000080200780c */ /* 0x040fe20003f26070 */
[----:B------:R-:W-:Y:S01]  /*0130*/  IMAD R20, R19, R2, RZ ;  /* 0x0000000213147224 */ /* 0x000fe200078e02ff */
[----:B------:R-:W-:Y:S02]  /*0140*/  LOP3.LUT R27, R2, 0x7, RZ, 0xc0, !PT ;  /* 0x00000007021b7812 */ /* 0x000fe400078ec0ff */
[----:B------:R-:W-:Y:S02]  /*0150*/  MOV R24, RZ ;  /* 0x000000ff00187202 */ /* 0x000fe40000000f00 */
[----:B------:R-:W-:Y:S02]  /*0160*/  ISETP.NE.AND P0, PT, R27, RZ, PT ;  /* 0x000000ff1b00720c */ /* 0x000fe40003f05270 */
[----:B------:R-:W-:-:S05]  /*0170*/  MOV R21, RZ ;  /* 0x000000ff00157202 */ /* 0x000fca0000000f00 */
[----:B------:R-:W-:Y:S06]  /*0180*/  @!P1 BRA `(.L_x_5) ;  /* 0x0000000000c49947 */ /* 0x000fec0003800000 */
[----:B------:R-:W0:Y:S01]  /*0190*/  LDC.64 R4, c[0x0][0x380] ;  /* 0x0000e000ff047b82 */ /* 0x000e220000000a00 */
[----:B------:R-:W-:Y:S02]  /*01a0*/  LOP3.LUT R21, R2, 0x7ffffff8, RZ, 0xc0, !PT ;  /* 0x7ffffff802157812 */ /* 0x000fe400078ec0ff */
[----:B------:R-:W-:Y:S02]  /*01b0*/  MOV R24, RZ ;  /* 0x000000ff00187202 */ /* 0x000fe40000000f00 */
[----:B------:R-:W-:Y:S02]  /*01c0*/  MOV R18, R0 ;  /* 0x0000000000127202 */ /* 0x000fe40000000f00 */
[----:B------:R-:W-:Y:S01]  /*01d0*/  IADD3 R22, PT, PT, -R21, RZ, RZ ;  /* 0x000000ff15167210 */ /* 0x000fe20007ffe1ff */
[----:B0-----:R-:W-:-:S03]  /*01e0*/  IMAD.WIDE.U32 R4, R20, 0x4, R4 ;  /* 0x0000000414047825 */ /* 0x001fc600078e0004 */
[----:B------:R-:W-:-:S04]  /*01f0*/  IADD3 R6, P1, PT, R4, 0x10, RZ ;  /* 0x0000001004067810 */ /* 0x000fc80007f3e0ff */
[----:B------:R-:W-:-:S09]  /*0200*/  IADD3.X R7, PT, PT, RZ, R5, RZ, P1, !PT ;  /* 0x00000005ff077210 */ /* 0x000fd20000ffe4ff */
.L_x_6:
[----:B------:R-:W0:Y:S01]  /*0210*/  LDC.64 R16, c[0x0][0x388] ;  /* 0x0000e200ff107b82 */ /* 0x000e220000000a00 */
[----:B------:R-:W-:Y:S02]  /*0220*/  MOV R4, R6 ;  /* 0x0000000600047202 */ /* 0x000fe40000000f00 */
[----:B------:R-:W-:-:S05]  /*0230*/  MOV R5, R7 ;  /* 0x0000000700057202 */ /* 0x000fca0000000f00 */
[----:B------:R-:W2:Y:S04]  /*0240*/  LDG.E R25, desc[UR4][R4.64+-0x10] ;  /* 0xfffff00404197981 */ /* 0x000ea8000c1e1900 */
[----:B------:R-:W3:Y:S04]  /*0250*/  LDG.E R23, desc[UR4][R4.64+-0xc] ;  /* 0xfffff40404177981 */ /* 0x000ee8000c1e1900 */
[----:B------:R-:W4:Y:S04]  /*0260*/  LDG.E R29, desc[UR4][R4.64+-0x8] ;  /* 0xfffff804041d7981 */ /* 0x000f28000c1e1900 */
[----:B------:R-:W5:Y:S01]  /*0270*/  LDG.E R28, desc[UR4][R4.64+-0x4] ;  /* 0xfffffc04041c7981 */ /* 0x000f62000c1e1900 */
[----:B0-----:R-:W-:-:S05]  /*0280*/  IMAD.WIDE R16, R18, 0x4, R16 ;  /* 0x0000000412107825 */ /* 0x001fca00078e0210 */
[----:B------:R0:W2:Y:S01]  /*0290*/  LDG.E R26, desc[UR4][R16.64] ;  /* 0x00000004101a7981 */ /* 0x0000a2000c1e1900 */
[----:B------:R-:W-:-:S04]  /*02a0*/  IMAD.WIDE R14, R3, 0x4, R16 ;  /* 0x00000004030e7825 */ /* 0x000fc800078e0210 */
[C---:B------:R-:W-:Y:S02]  /*02b0*/  IMAD.WIDE R6, R3.reuse, 0x4, R14 ;  /* 0x0000000403067825 */ /* 0x040fe400078e020e */
[----:B------:R-:W3:Y:S02]  /*02c0*/  LDG.E R14, desc[UR4][R14.64] ;  /* 0x000000040e0e7981 */ /* 0x000ee4000c1e1900 */
[C---:B------:R-:W-:Y:S02]  /*02d0*/  IMAD.WIDE R10, R3.reuse, 0x4, R6 ;  /* 0x00000004030a7825 */ /* 0x040fe400078e0206 */
[----:B------:R-:W4:Y:S02]  /*02e0*/  LDG.E R6, desc[UR4][R6.64] ;  /* 0x0000000406067981 */ /* 0x000f24000c1e1900 */
[C---:B------:R-:W-:Y:S02]  /*02f0*/  IMAD.WIDE R8, R3.reuse, 0x4, R10 ;  /* 0x0000000403087825 */ /* 0x040fe400078e020a */
[----:B------:R-:W5:Y:S02]  /*0300*/  LDG.E R10, desc[UR4][R10.64] ;  /* 0x000000040a0a7981 */ /* 0x000f64000c1e1900 */
[----:B------:R-:W-:-:S02]  /*0310*/  IMAD.WIDE R12, R3, 0x4, R8 ;  /* 0x00000004030c7825 */ /* 0x000fc400078e0208 */
[----:B------:R-:W5:Y:S04]  /*0320*/  LDG.E R7, desc[UR4][R4.64] ;  /* 0x0000000404077981 */ /* 0x000f68000c1e1900 */
[----:B------:R-:W5:Y:S01]  /*0330*/  LDG.E R8, desc[UR4][R8.64] ;  /* 0x0000000408087981 */ /* 0x000f62000c1e1900 */
[----:B0-----:R-:W-:-:S03]  /*0340*/  IMAD.WIDE R16, R3, 0x4, R12 ;  /* 0x0000000403107825 */ /* 0x001fc600078e020c */
[----:B------:R-:W5:Y:S04]  /*0350*/  LDG.E R12, desc[UR4][R12.64] ;  /* 0x000000040c0c7981 */ /* 0x000f68000c1e1900 */
[----:B------:R-:W5:Y:S04]  /*0360*/  LDG.E R15, desc[UR4][R16.64] ;  /* 0x00000004100f7981 */ /* 0x000f68000c1e1900 */
[----:B------:R-:W5:Y:S04]  /*0370*/  LDG.E R9, desc[UR4][R4.64+0x4] ;  /* 0x0000040404097981 */ /* 0x000f68000c1e1900 */
[----:B------:R-:W5:Y:S01]  /*0380*/  LDG.E R11, desc[UR4][R4.64+0xc] ;  /* 0x00000c04040b7981 */ /* 0x000f62000c1e1900 */
[----:B--2---:R-:W-:Y:S01]  /*0390*/  FFMA R26, R25, R26, R24 ;  /* 0x0000001a191a7223 */ /* 0x004fe20000000018 */
[----:B------:R-:W-:-:S02]  /*03a0*/  IMAD.WIDE R24, R3, 0x4, R16 ;  /* 0x0000000403187825 */ /* 0x000fc400078e0210 */
[----:B------:R-:W2:Y:S04]  /*03b0*/  LDG.E R16, desc[UR4][R4.64+0x8] ;  /* 0x0000080404107981 */ /* 0x000ea8000c1e1900 */
[----:B------:R-:W2:Y:S01]  /*03c0*/  LDG.E R24, desc[UR4][R24.64] ;  /* 0x0000000418187981 */ /* 0x000ea2000c1e1900 */
[----:B---3--:R-:W-:Y:S01]  /*03d0*/  FFMA R14, R23, R14, R26 ;  /* 0x0000000e170e7223 */ /* 0x008fe2000000001a */
[----:B------:R-:W-:-:S03]  /*03e0*/  IADD3 R22, PT, PT, R22, 0x8, RZ ;  /* 0x0000000816167810 */ /* 0x000fc60007ffe0ff */
[----:B----4-:R-:W-:Y:S01]  /*03f0*/  FFMA R29, R29, R6, R14 ;  /* 0x000000061d1d7223 */ /* 0x010fe2000000000e */
[----:B------:R-:W-:-:S03]  /*0400*/  ISETP.NE.AND P1, PT, R22, RZ, PT ;  /* 0x000000ff1600720c */ /* 0x000fc60003f25270 */
[----:B-----5:R-:W-:Y:S01]  /*0410*/  FFMA R10, R28, R10, R29 ;  /* 0x0000000a1c0a7223 */ /* 0x020fe2000000001d */
[----:B------:R-:W-:-:S03]  /*0420*/  IADD3 R6, P2, PT, R4, 0x20, RZ ;  /* 0x0000002004067810 */ /* 0x000fc60007f5e0ff */
[----:B------:R-:W-:Y:S01]  /*0430*/  FFMA R8, R7, R8, R10 ;  /* 0x0000000807087223 */ /* 0x000fe2000000000a */
[----:B------:R-:W-:Y:S02]  /*0440*/  IADD3.X R7, PT, PT, RZ, R5, RZ, P2, !PT ;  /* 0x00000005ff077210 */ /* 0x000fe400017fe4ff */
[----:B------:R-:W-:Y:S01]  /*0450*/  LEA R18, R3, R18, 0x3 ;  /* 0x0000001203127211 */ /* 0x000fe200078e18ff */
[----:B------:R-:W-:-:S04]  /*0460*/  FFMA R9, R9, R12, R8 ;  /* 0x0000000c09097223 */ /* 0x000fc80000000008 */
[----:B--2---:R-:W-:-:S04]  /*0470*/  FFMA R16, R16, R15, R9 ;  /* 0x0000000f10107223 */ /* 0x004fc80000000009 */
[----:B------:R-:W-:Y:S01]  /*0480*/  FFMA R24, R11, R24, R16 ;  /* 0x000000180b187223 */ /* 0x000fe20000000010 */
[----:B------:R-:W-:Y:S06]  /*0490*/  @P1 BRA `(.L_x_6) ;  /* 0xfffffffc005c1947 */ /* 0x000fec000383ffff */
.L_x_5:
[----:B------:R-:W-:Y:S05]  /*04a0*/  @!P0 BRA `(.L_x_4) ;  /* 0x0000000000fc8947 */ /* 0x000fea0003800000 */
[----:B------:R-:W-:Y:S02]  /*04b0*/  ISETP.GE.U32.AND P1, PT, R27, 0x4, PT ;  /* 0x000000041b00780c */ /* 0x000fe40003f26070 */
[----:B------:R-:W-:-:S04]  /*04c0*/  LOP3.LUT R16, R2, 0x3, RZ, 0xc0, !PT ;  /* 0x0000000302107812 */ /* 0x000fc800078ec0ff */
[----:B------:R-:W-:-:S07]  /*04d0*/  ISETP.NE.AND P0, PT, R16, RZ, PT ;  /* 0x000000ff1000720c */ /* 0x000fce0003f05270 */
[----:B------:R-:W-:Y:S06]  /*04e0*/  @!P1 BRA `(.L_x_7) ;  /* 0x00000000006c9947 */ /* 0x000fec0003800000 */
[----:B------:R-:W0:Y:S01]  /*04f0*/  LDC.64 R6, c[0x0][0x388] ;  /* 0x0000e200ff067b82 */ /* 0x000e220000000a00 */
[----:B------:R-:W1:Y:S01]  /*0500*/  LDCU.64 UR6, c[0x0][0x380] ;  /* 0x00007000ff0677ac */ /* 0x000e620008000a00 */
[----:B------:R-:W-:Y:S01]  /*0510*/  IMAD R9, R21, R3, R0 ;  /* 0x0000000315097224 */ /* 0x000fe200078e0200 */
[CC--:B------:R-:W-:Y:S02]  /*0520*/  IADD3 R5, PT, PT, R20.reuse, R21.reuse, RZ ;  /* 0x0000001514057210 */ /* 0x0c0fe40007ffe0ff */
[----:B------:R-:W-:-:S03]  /*0530*/  IADD3 R10, P1, PT, R20, R21, RZ ;  /* 0x00000015140a7210 */ /* 0x000fc60007f3e0ff */
[----:B------:R-:W2:Y:S01]  /*0540*/  LDC.64 R14, c[0x0][0x380] ;  /* 0x0000e000ff0e7b82 */ /* 0x000ea20000000a00 */
[----:B0-----:R-:W-:-:S04]  /*0550*/  IMAD.WIDE R6, R9, 0x4, R6 ;  /* 0x0000000409067825 */ /* 0x001fc800078e0206 */
[----:B------:R-:W-:Y:S02]  /*0560*/  IMAD.WIDE R8, R3, 0x4, R6 ;  /* 0x0000000403087825 */ /* 0x000fe400078e0206 */
[----:B------:R-:W3:Y:S02]  /*0570*/  LDG.E R6, desc[UR4][R6.64] ;  /* 0x0000000406067981 */ /* 0x000ee4000c1e1900 */
[----:B--2---:R-:W-:Y:S01]  /*0580*/  IMAD.WIDE.U32 R14, R5, 0x4, R14 ;  /* 0x00000004050e7825 */ /* 0x004fe200078e000e */
[----:B------:R-:W-:Y:S02]  /*0590*/  IADD3.X R5, PT, PT, RZ, RZ, RZ, P1, !PT ;  /* 0x000000ffff057210 */ /* 0x000fe40000ffe4ff */
[----:B-1----:R-:W-:-:S03]  /*05a0*/  LEA R4, P1, R10, UR6, 0x2 ;  /* 0x000000060a047c11 */ /* 0x002fc6000f8210ff */
[----:B------:R-:W3:Y:S01]  /*05b0*/  LDG.E R15, desc[UR4][R14.64] ;  /* 0x000000040e0f7981 */ /* 0x000ee2000c1e1900 */
[----:B------:R-:W-:Y:S01]  /*05c0*/  LEA.HI.X R5, R10, UR7, R5, 0x2, P1 ;  /* 0x000000070a057c11 */ /* 0x000fe200088f1405 */
[C---:B------:R-:W-:Y:S02]  /*05d0*/  IMAD.WIDE R10, R3.reuse, 0x4, R8 ;  /* 0x00000004030a7825 */ /* 0x040fe400078e0208 */
[----:B------:R-:W2:Y:S04]  /*05e0*/  LDG.E R8, desc[UR4][R8.64] ;  /* 0x0000000408087981 */ /* 0x000ea8000c1e1900 */
[----:B------:R-:W2:Y:S01]  /*05f0*/  LDG.E R17, desc[UR4][R4.64+0x4] ;  /* 0x0000040404117981 */ /* 0x000ea2000c1e1900 */
[----:B------:R-:W-:-:S03]  /*0600*/  IMAD.WIDE R12, R3, 0x4, R10 ;  /* 0x00000004030c7825 */ /* 0x000fc600078e020a */
[----:B------:R-:W4:Y:S04]  /*0610*/  LDG.E R22, desc[UR4][R10.64] ;  /* 0x000000040a167981 */ /* 0x000f28000c1e1900 */
[----:B------:R-:W4:Y:S04]  /*0620*/  LDG.E R18, desc[UR4][R4.64+0x8] ;  /* 0x0000080404127981 */ /* 0x000f28000c1e1900 */
[----:B------:R-:W5:Y:S04]  /*0630*/  LDG.E R26, desc[UR4][R4.64+0xc] ;  /* 0x00000c04041a7981 */ /* 0x000f68000c1e1900 */
[----:B------:R-:W5:Y:S01]  /*0640*/  LDG.E R12, desc[UR4][R12.64] ;  /* 0x000000040c0c7981 */ /* 0x000f62000c1e1900 */
[----:B------:R-:W-:Y:S01]  /*0650*/  IADD3 R21, PT, PT, R21, 0x4, RZ ;  /* 0x0000000415157810 */ /* 0x000fe20007ffe0ff */
[----:B---3--:R-:W-:-:S04]  /*0660*/  FFMA R24, R15, R6, R24 ;  /* 0x000000060f187223 */ /* 0x008fc80000000018 */
[----:B--2---:R-:W-:-:S04]  /*0670*/  FFMA R17, R17, R8, R24 ;  /* 0x0000000811117223 */ /* 0x004fc80000000018 */
[----:B----4-:R-:W-:-:S04]  /*0680*/  FFMA R17, R18, R22, R17 ;  /* 0x0000001612117223 */ /* 0x010fc80000000011 */
[----:B-----5:R-:W-:-:S07]  /*0690*/  FFMA R24, R26, R12, R17 ;  /* 0x0000000c1a187223 */ /* 0x020fce0000000011 */
.L_x_7:
[----:B------:R-:W-:Y:S05]  /*06a0*/  @!P0 BRA `(.L_x_4) ;  /* 0x00000000007c8947 */ /* 0x000fea0003800000 */
[----:B------:R-:W-:Y:S01]  /*06b0*/  ISETP.NE.AND P1, PT, R16, 0x1, PT ;  /* 0x000000011000780c */ /* 0x000fe20003f25270 */
[----:B------:R-:W0:Y:S01]  /*06c0*/  LDC.64 R12, c[0x0][0x380] ;  /* 0x0000e000ff0c7b82 */ /* 0x000e220000000a00 */
[----:B------:R-:W-:-:S04]  /*06d0*/  LOP3.LUT R2, R2, 0x1, RZ, 0xc0, !PT ;  /* 0x0000000102027812 */ /* 0x000fc800078ec0ff */
[----:B------:R-:W-:-:S03]  /*06e0*/  ISETP.NE.U32.AND P0, PT, R2, 0x1, PT ;  /* 0x000000010200780c */ /* 0x000fc60003f05070 */
[----:B------:R-:W1:Y:S04]  /*06f0*/  LDC.64 R10, c[0x0][0x388] ;  /* 0x0000e200ff0a7b82 */ /* 0x000e680000000a00 */
[CC--:B------:R-:W-:Y:S02]  /*0700*/  @P1 IADD3 R15, PT, PT, R20.reuse, R21.reuse, RZ ;  /* 0x00000015140f1210 */ /* 0x0c0fe40007ffe0ff */
[----:B------:R-:W-:Y:S02]  /*0710*/  @P1 IADD3 R2, P2, PT, R20, R21, RZ ;  /* 0x0000001514021210 */ /* 0x000fe40007f5e0ff */
[----:B------:R-:W2:Y:S02]  /*0720*/  @P1 LDC.64 R4, c[0x0][0x380] ;  /* 0x0000e000ff041b82 */ /* 0x000ea40000000a00 */
[----:B------:R-:W-:-:S06]  /*0730*/  @P1 IADD3.X R14, PT, PT, RZ, RZ, RZ, P2, !PT ;  /* 0x000000ffff0e1210 */ /* 0x000fcc00017fe4ff */
[----:B------:R-:W3:Y:S01]  /*0740*/  LDC.64 R6, c[0x0][0x380] ;  /* 0x0000e000ff067b82 */ /* 0x000ee20000000a00 */
[----:B0-----:R-:W-:-:S04]  /*0750*/  @P1 IMAD.WIDE.U32 R12, R15, 0x4, R12 ;  /* 0x000000040f0c1825 */ /* 0x001fc800078e000c */
[C---:B------:R-:W-:Y:S01]  /*0760*/  @P1 IMAD R15, R21.reuse, R3, R0 ;  /* 0x00000003150f1224 */ /* 0x040fe200078e0200 */
[----:B------:R-:W-:Y:S01]  /*0770*/  @P1 IADD3 R21, PT, PT, R21, 0x2, RZ ;  /* 0x0000000215151810 */ /* 0x000fe20007ffe0ff */
[----:B------:R-:W4:Y:S01]  /*0780*/  @P1 LDG.E R13, desc[UR4][R12.64] ;  /* 0x000000040c0d1981 */ /* 0x000f22000c1e1900 */
[----:B------:R-:W0:Y:S01]  /*0790*/  LDC.64 R8, c[0x0][0x388] ;  /* 0x0000e200ff087b82 */ /* 0x000e220000000a00 */
[----:B-1----:R-:W-:Y:S01]  /*07a0*/  @P1 IMAD.WIDE R10, R15, 0x4, R10 ;  /* 0x000000040f0a1825 */ /* 0x002fe200078e020a */
[----:B------:R-:W-:Y:S02]  /*07b0*/  @!P0 IADD3 R17, PT, PT, R20, R21, RZ ;  /* 0x0000001514118210 */ /* 0x000fe40007ffe0ff */
[----:B--2---:R-:W-:Y:S01]  /*07c0*/  @P1 LEA R4, P2, R2, R4, 0x2 ;  /* 0x0000000402041211 */ /* 0x004fe200078410ff */
[----:B------:R-:W-:-:S03]  /*07d0*/  @!P0 IMAD R21, R21, R3, R0 ;  /* 0x0000000315158224 */ /* 0x000fc600078e0200 */
[----:B------:R-:W-:Y:S01]  /*07e0*/  @P1 LEA.HI.X R5, R2, R5, R14, 0x2, P2 ;  /* 0x0000000502051211 */ /* 0x000fe200010f140e */
[----:B------:R-:W-:Y:S01]  /*07f0*/  @P1 IMAD.WIDE R14, R3, 0x4, R10 ;  /* 0x00000004030e1825 */ /* 0x000fe200078e020a */
[----:B------:R-:W4:Y:S03]  /*0800*/  @P1 LDG.E R2, desc[UR4][R10.64] ;  /* 0x000000040a021981 */ /* 0x000f26000c1e1900 */
[----:B---3--:R-:W-:Y:S01]  /*0810*/  @!P0 IMAD.WIDE.U32 R6, R17, 0x4, R6 ;  /* 0x0000000411068825 */ /* 0x008fe200078e0006 */
[----:B------:R-:W2:Y:S04]  /*0820*/  @P1 LDG.E R5, desc[UR4][R4.64+0x4] ;  /* 0x0000040404051981 */ /* 0x000ea8000c1e1900 */
[----:B------:R-:W2:Y:S01]  /*0830*/  @P1 LDG.E R14, desc[UR4][R14.64] ;  /* 0x000000040e0e1981 */ /* 0x000ea2000c1e1900 */
[----:B0-----:R-:W-:-:S03]  /*0840*/  @!P0 IMAD.WIDE R8, R21, 0x4, R8 ;  /* 0x0000000415088825 */ /* 0x001fc600078e0208 */
[----:B------:R-:W3:Y:S04]  /*0850*/  @!P0 LDG.E R7, desc[UR4][R6.64] ;  /* 0x0000000406078981 */ /* 0x000ee8000c1e1900 */
[----:B------:R-:W3:Y:S01]  /*0860*/  @!P0 LDG.E R8, desc[UR4][R8.64] ;  /* 0x0000000408088981 */ /* 0x000ee2000c1e1900 */
[----:B----4-:R-:W-:-:S04]  /*0870*/  @P1 FFMA R2, R13, R2, R24 ;  /* 0x000000020d021223 */ /* 0x010fc80000000018 */
[----:B--2---:R-:W-:-:S04]  /*0880*/  @P1 FFMA R24, R5, R14, R2 ;  /* 0x0000000e05181223 */ /* 0x004fc80000000002 */
[----:B---3--:R-:W-:-:S07]  /*0890*/  @!P0 FFMA R24, R7, R8, R24 ;  /* 0x0000000807188223 */ /* 0x008fce0000000018 */
.L_x_4:
[----:B------:R-:W0:Y:S01]  /*08a0*/  LDC.64 R4, c[0x0][0x390] ;  /* 0x0000e400ff047b82 */ /* 0x000e220000000a00 */
[----:B------:R-:W-:-:S04]  /*08b0*/  IMAD R3, R19, R3, R0 ;  /* 0x0000000313037224 */ /* 0x000fc800078e0200 */
[----:B0-----:R-:W-:-:S05]  /*08c0*/  IMAD.WIDE R2, R3, 0x4, R4 ;  /* 0x0000000403027825 */ /* 0x001fca00078e0204 */
[----:B------:R-:W-:Y:S01]  /*08d0*/  STG.E desc[UR4][R2.64], R24 ;  /* 0x0000001802007986 */ /* 0x000fe2000c101904 */
[----:B------:R-:W-:Y:S05]  /*08e0*/  EXIT ;  /* 0x000000000000794d */ /* 0x000fea0003800000 */
.L_x_8:
        /* <DEDUP_REMOVED lines=9> */
.L_x_10:


//--------------------- .nv.shared._Z12matmul_tiledPfS_S_iii --------------------------
	.section	.nv.shared._Z12matmul_tiledPfS_S_iii,"aw",@nobits
	.sectionflags	@""
	.align	4
.nv.shared._Z12matmul_tiledPfS_S_iii:
	.zero		3072


//--------------------- .nv.shared.reserved.0     --------------------------
	.section	.nv.shared.reserved.0,"aw",@nobits
	.weak		__nv_reservedSMEM_offset_0_alias
	.size		__nv_reservedSMEM_offset_0_alias, 0, 64
	.other		__nv_reservedSMEM_offset_0_alias,@"STO_CUDA_RESERVED_SHARED STV_DEFAULT"
__nv_reservedSMEM_offset_0_alias:
	.zero		0
	.zero		64


//--------------------- .nv.constant0._Z12matmul_tiledPfS_S_iii --------------------------
	.section	.nv.constant0._Z12matmul_tiledPfS_S_iii,"a",@progbits
	.sectionflags	@""
	.align	4
.nv.constant0._Z12matmul_tiledPfS_S_iii:
	.zero		932


//--------------------- .nv.constant0._Z12matmul_naivePfS_S_iii --------------------------
	.section	.nv.constant0._Z12matmul_naivePfS_S_iii,"a",@progbits
	.sectionflags	@""
	.align	4
.nv.constant0._Z12matmul_naivePfS_S_iii:
	.zero		932


//--------------------- SYMBOLS --------------------------

	.type		.nv.reservedSmem.offset0,@object
	.size		.nv.reservedSmem.offset0,0x4
	.type		.nv.reservedSmem.cap,@object
	.size		.nv.reservedSmem.cap,0x4
